//
// Generated by NVIDIA NVVM Compiler
//
// Compiler Build ID: CL-36424714
// Cuda compilation tools, release 13.0, V13.0.88
// Based on NVVM 20.0.0
//

.version 9.0
.target sm_100
.address_size 64

	// .globl	_Z13bench_stencilPKdPdii

.visible .entry _Z13bench_stencilPKdPdii(
	.param .u64 .ptr .align 1 _Z13bench_stencilPKdPdii_param_0,
	.param .u64 .ptr .align 1 _Z13bench_stencilPKdPdii_param_1,
	.param .u32 _Z13bench_stencilPKdPdii_param_2,
	.param .u32 _Z13bench_stencilPKdPdii_param_3
)
{
	.reg .pred 	%p<7>;
	.reg .b32 	%r<23>;
	.reg .b64 	%rd<16>;
	.reg .b64 	%fd<15>;

	ld.param.u64 	%rd1, [_Z13bench_stencilPKdPdii_param_0];
	ld.param.u64 	%rd2, [_Z13bench_stencilPKdPdii_param_1];
	ld.param.u32 	%r4, [_Z13bench_stencilPKdPdii_param_2];
	ld.param.u32 	%r5, [_Z13bench_stencilPKdPdii_param_3];
	mov.u32 	%r6, %tid.x;
	mov.u32 	%r7, %ctaid.x;
	mov.u32 	%r8, %ntid.x;
	mad.lo.s32 	%r1, %r7, %r8, %r6;
	mov.u32 	%r9, %tid.y;
	mov.u32 	%r10, %ctaid.y;
	mov.u32 	%r11, %ntid.y;
	mad.lo.s32 	%r12, %r10, %r11, %r9;
	mov.u32 	%r13, %tid.z;
	mov.u32 	%r14, %ctaid.z;
	mov.u32 	%r15, %ntid.z;
	mad.lo.s32 	%r3, %r14, %r15, %r13;
	setp.eq.s32 	%p1, %r1, 0;
	setp.eq.s32 	%p2, %r12, 0;
	or.pred  	%p3, %p1, %p2;
	setp.eq.s32 	%p4, %r3, 0;
	or.pred  	%p5, %p4, %p3;
	@%p5 bra 	$L__BB0_3;
	add.s32 	%r16, %r4, -1;
	max.s32 	%r17, %r1, %r12;
	max.s32 	%r18, %r3, %r17;
	setp.ge.s32 	%p6, %r18, %r16;
	@%p6 bra 	$L__BB0_3;
	cvta.to.global.u64 	%rd3, %rd1;
	mad.lo.s32 	%r19, %r4, %r12, %r1;
	mad.lo.s32 	%r20, %r5, %r3, %r19;
	mul.wide.s32 	%rd4, %r20, 8;
	add.s64 	%rd5, %rd3, %rd4;
	ld.global.f64 	%fd1, [%rd5];
	ld.global.f64 	%fd2, [%rd5+8];
	ld.global.f64 	%fd3, [%rd5+-8];
	mul.f64 	%fd4, %fd3, 0d3FA47AE140000000;
	mul.wide.s32 	%rd6, %r4, 8;
	add.s64 	%rd7, %rd5, %rd6;
	ld.global.f64 	%fd5, [%rd7];
	sub.s32 	%r21, %r20, %r4;
	mul.wide.s32 	%rd8, %r21, 8;
	add.s64 	%rd9, %rd3, %rd8;
	ld.global.f64 	%fd6, [%rd9];
	mul.wide.s32 	%rd10, %r5, 8;
	add.s64 	%rd11, %rd5, %rd10;
	ld.global.f64 	%fd7, [%rd11];
	sub.s32 	%r22, %r20, %r5;
	mul.wide.s32 	%rd12, %r22, 8;
	add.s64 	%rd13, %rd3, %rd12;
	ld.global.f64 	%fd8, [%rd13];
	fma.rn.f64 	%fd9, %fd2, 0d3F9EB851E0000000, %fd4;
	fma.rn.f64 	%fd10, %fd5, 0d3FA99999A0000000, %fd9;
	fma.rn.f64 	%fd11, %fd6, 0d3FAEB851E0000000, %fd10;
	fma.rn.f64 	%fd12, %fd7, 0d3FB1EB8520000000, %fd11;
	fma.rn.f64 	%fd13, %fd8, 0d3FB47AE147AE147B, %fd12;
	fma.rn.f64 	%fd14, %fd13, 0d3F847AE140000000, %fd1;
	cvta.to.global.u64 	%rd14, %rd2;
	add.s64 	%rd15, %rd14, %rd4;
	st.global.f64 	[%rd15], %fd14;
$L__BB0_3:
	ret;

}
	// .globl	_Z14bench_stencil5PKdPdii
.visible .entry _Z14bench_stencil5PKdPdii(
	.param .u64 .ptr .align 1 _Z14bench_stencil5PKdPdii_param_0,
	.param .u64 .ptr .align 1 _Z14bench_stencil5PKdPdii_param_1,
	.param .u32 _Z14bench_stencil5PKdPdii_param_2,
	.param .u32 _Z14bench_stencil5PKdPdii_param_3
)
{
	.reg .pred 	%p<5>;
	.reg .b32 	%r<31>;
	.reg .b64 	%rd<24>;
	.reg .b64 	%fd<27>;

	mov.u32 	%r6, %tid.x;
	mov.u32 	%r7, %ctaid.x;
	mov.u32 	%r8, %ntid.x;
	mad.lo.s32 	%r1, %r7, %r8, %r6;
	mov.u32 	%r9, %tid.y;
	mov.u32 	%r10, %ctaid.y;
	mov.u32 	%r11, %ntid.y;
	mad.lo.s32 	%r12, %r10, %r11, %r9;
	mov.u32 	%r13, %tid.z;
	mov.u32 	%r14, %ctaid.z;
	mov.u32 	%r15, %ntid.z;
	mad.lo.s32 	%r3, %r14, %r15, %r13;
	setp.lt.s32 	%p1, %r1, 2;
	min.u32 	%r16, %r12, %r3;
	setp.lt.u32 	%p2, %r16, 2;
	or.pred  	%p3, %p2, %p1;
	@%p3 bra 	$L__BB1_3;
	ld.param.u32 	%r28, [_Z14bench_stencil5PKdPdii_param_2];
	add.s32 	%r17, %r28, -2;
	max.s32 	%r18, %r1, %r12;
	max.s32 	%r19, %r3, %r18;
	setp.ge.s32 	%p4, %r19, %r17;
	@%p4 bra 	$L__BB1_3;
	ld.param.u32 	%r30, [_Z14bench_stencil5PKdPdii_param_3];
	ld.param.u32 	%r29, [_Z14bench_stencil5PKdPdii_param_2];
	ld.param.u64 	%rd23, [_Z14bench_stencil5PKdPdii_param_1];
	ld.param.u64 	%rd22, [_Z14bench_stencil5PKdPdii_param_0];
	cvta.to.global.u64 	%rd3, %rd22;
	mad.lo.s32 	%r20, %r29, %r12, %r1;
	mad.lo.s32 	%r21, %r30, %r3, %r20;
	mul.wide.s32 	%rd4, %r21, 8;
	add.s64 	%rd5, %rd3, %rd4;
	ld.global.f64 	%fd1, [%rd5];
	ld.global.f64 	%fd2, [%rd5+8];
	ld.global.f64 	%fd3, [%rd5+16];
	mul.f64 	%fd4, %fd3, 0d3FA47AE140000000;
	ld.global.f64 	%fd5, [%rd5+-8];
	ld.global.f64 	%fd6, [%rd5+-16];
	mul.wide.s32 	%rd6, %r29, 8;
	add.s64 	%rd7, %rd5, %rd6;
	ld.global.f64 	%fd7, [%rd7];
	shl.b32 	%r22, %r29, 1;
	add.s64 	%rd8, %rd7, %rd6;
	ld.global.f64 	%fd8, [%rd8];
	sub.s32 	%r23, %r21, %r29;
	mul.wide.s32 	%rd9, %r23, 8;
	add.s64 	%rd10, %rd3, %rd9;
	ld.global.f64 	%fd9, [%rd10];
	sub.s32 	%r24, %r21, %r22;
	mul.wide.s32 	%rd11, %r24, 8;
	add.s64 	%rd12, %rd3, %rd11;
	ld.global.f64 	%fd10, [%rd12];
	mul.wide.s32 	%rd13, %r30, 8;
	add.s64 	%rd14, %rd5, %rd13;
	ld.global.f64 	%fd11, [%rd14];
	shl.b32 	%r25, %r30, 1;
	add.s64 	%rd15, %rd14, %rd13;
	ld.global.f64 	%fd12, [%rd15];
	sub.s32 	%r26, %r21, %r30;
	mul.wide.s32 	%rd16, %r26, 8;
	add.s64 	%rd17, %rd3, %rd16;
	ld.global.f64 	%fd13, [%rd17];
	sub.s32 	%r27, %r21, %r25;
	mul.wide.s32 	%rd18, %r27, 8;
	add.s64 	%rd19, %rd3, %rd18;
	ld.global.f64 	%fd14, [%rd19];
	fma.rn.f64 	%fd15, %fd2, 0d3F9EB851EB851EB8, %fd4;
	fma.rn.f64 	%fd16, %fd5, 0d3FA99999A0000000, %fd15;
	fma.rn.f64 	%fd17, %fd6, 0d3FAEB851E0000000, %fd16;
	fma.rn.f64 	%fd18, %fd7, 0d3FB1EB8520000000, %fd17;
	fma.rn.f64 	%fd19, %fd8, 0d3FB47AE140000000, %fd18;
	fma.rn.f64 	%fd20, %fd9, 0d3FB70A3D80000000, %fd19;
	fma.rn.f64 	%fd21, %fd10, 0d3FB99999A0000000, %fd20;
	fma.rn.f64 	%fd22, %fd11, 0d3FBC28F5C0000000, %fd21;
	fma.rn.f64 	%fd23, %fd12, 0d3FBEB851E0000000, %fd22;
	fma.rn.f64 	%fd24, %fd13, 0d3FC0A3D700000000, %fd23;
	fma.rn.f64 	%fd25, %fd14, 0d3FC1EB8520000000, %fd24;
	fma.rn.f64 	%fd26, %fd25, 0d3F847AE140000000, %fd1;
	cvta.to.global.u64 	%rd20, %rd23;
	add.s64 	%rd21, %rd20, %rd4;
	st.global.f64 	[%rd21], %fd26;
$L__BB1_3:
	ret;

}
	// .globl	_Z14bench_stencil7PKdPdii
.visible .entry _Z14bench_stencil7PKdPdii(
	.param .u64 .ptr .align 1 _Z14bench_stencil7PKdPdii_param_0,
	.param .u64 .ptr .align 1 _Z14bench_stencil7PKdPdii_param_1,
	.param .u32 _Z14bench_stencil7PKdPdii_param_2,
	.param .u32 _Z14bench_stencil7PKdPdii_param_3
)
{
	.reg .pred 	%p<5>;
	.reg .b32 	%r<34>;
	.reg .b64 	%rd<29>;
	.reg .b64 	%fd<39>;

	ld.param.u64 	%rd2, [_Z14bench_stencil7PKdPdii_param_1];
	ld.param.u32 	%r4, [_Z14bench_stencil7PKdPdii_param_2];
	ld.param.u32 	%r5, [_Z14bench_stencil7PKdPdii_param_3];
	mov.u32 	%r6, %tid.x;
	mov.u32 	%r7, %ctaid.x;
	mov.u32 	%r8, %ntid.x;
	mad.lo.s32 	%r1, %r7, %r8, %r6;
	mov.u32 	%r9, %tid.y;
	mov.u32 	%r10, %ctaid.y;
	mov.u32 	%r11, %ntid.y;
	mad.lo.s32 	%r12, %r10, %r11, %r9;
	mov.u32 	%r13, %tid.z;
	mov.u32 	%r14, %ctaid.z;
	mov.u32 	%r15, %ntid.z;
	mad.lo.s32 	%r3, %r14, %r15, %r13;
	setp.lt.s32 	%p1, %r1, 3;
	min.u32 	%r16, %r12, %r3;
	setp.lt.u32 	%p2, %r16, 3;
	or.pred  	%p3, %p2, %p1;
	@%p3 bra 	$L__BB2_3;
	add.s32 	%r17, %r4, -3;
	max.s32 	%r18, %r1, %r12;
	max.s32 	%r19, %r3, %r18;
	setp.ge.s32 	%p4, %r19, %r17;
	@%p4 bra 	$L__BB2_3;
	ld.param.u64 	%rd28, [_Z14bench_stencil7PKdPdii_param_0];
	cvta.to.global.u64 	%rd3, %rd28;
	mad.lo.s32 	%r20, %r4, %r12, %r1;
	mad.lo.s32 	%r21, %r5, %r3, %r20;
	mul.wide.s32 	%rd4, %r21, 8;
	add.s64 	%rd5, %rd3, %rd4;
	ld.global.f64 	%fd1, [%rd5];
	ld.global.f64 	%fd2, [%rd5+8];
	ld.global.f64 	%fd3, [%rd5+16];
	ld.global.f64 	%fd4, [%rd5+24];
	ld.global.f64 	%fd5, [%rd5+-8];
	ld.global.f64 	%fd6, [%rd5+-16];
	ld.global.f64 	%fd7, [%rd5+-24];
	mul.wide.s32 	%rd6, %r4, 8;
	add.s64 	%rd7, %rd5, %rd6;
	ld.global.f64 	%fd8, [%rd7];
	shl.b32 	%r22, %r4, 1;
	add.s32 	%r23, %r21, %r22;
	add.s64 	%rd8, %rd7, %rd6;
	ld.global.f64 	%fd9, [%rd8];
	add.s32 	%r24, %r23, %r4;
	add.s64 	%rd9, %rd8, %rd6;
	ld.global.f64 	%fd10, [%rd9];
	sub.s32 	%r25, %r21, %r4;
	mul.wide.s32 	%rd10, %r25, 8;
	add.s64 	%rd11, %rd3, %rd10;
	ld.global.f64 	%fd11, [%rd11];
	sub.s32 	%r26, %r21, %r22;
	mul.wide.s32 	%rd12, %r26, 8;
	add.s64 	%rd13, %rd3, %rd12;
	ld.global.f64 	%fd12, [%rd13];
	mad.lo.s32 	%r27, %r4, -6, %r24;
	mul.wide.s32 	%rd14, %r27, 8;
	add.s64 	%rd15, %rd3, %rd14;
	ld.global.f64 	%fd13, [%rd15];
	mul.wide.s32 	%rd16, %r5, 8;
	add.s64 	%rd17, %rd5, %rd16;
	ld.global.f64 	%fd14, [%rd17];
	shl.b32 	%r28, %r5, 1;
	add.s32 	%r29, %r21, %r28;
	add.s64 	%rd18, %rd17, %rd16;
	ld.global.f64 	%fd15, [%rd18];
	add.s32 	%r30, %r29, %r5;
	add.s64 	%rd19, %rd18, %rd16;
	ld.global.f64 	%fd16, [%rd19];
	sub.s32 	%r31, %r21, %r5;
	mul.wide.s32 	%rd20, %r31, 8;
	add.s64 	%rd21, %rd3, %rd20;
	ld.global.f64 	%fd17, [%rd21];
	sub.s32 	%r32, %r21, %r28;
	mul.wide.s32 	%rd22, %r32, 8;
	add.s64 	%rd23, %rd3, %rd22;
	ld.global.f64 	%fd18, [%rd23];
	mad.lo.s32 	%r33, %r5, -6, %r30;
	mul.wide.s32 	%rd24, %r33, 8;
	add.s64 	%rd25, %rd3, %rd24;
	ld.global.f64 	%fd19, [%rd25];
	fma.rn.f64 	%fd20, %fd2, 0d3F9EB851E0000000, %fd1;
	fma.rn.f64 	%fd21, %fd3, 0d3FA47AE140000000, %fd20;
	fma.rn.f64 	%fd22, %fd4, 0d3FA47AE140000000, %fd21;
	fma.rn.f64 	%fd23, %fd5, 0d3FA99999A0000000, %fd22;
	fma.rn.f64 	%fd24, %fd6, 0d3FAEB851E0000000, %fd23;
	fma.rn.f64 	%fd25, %fd7, 0d3FAEB851E0000000, %fd24;
	fma.rn.f64 	%fd26, %fd8, 0d3F9EB851E0000000, %fd25;
	fma.rn.f64 	%fd27, %fd9, 0d3FA47AE140000000, %fd26;
	fma.rn.f64 	%fd28, %fd10, 0d3FA47AE140000000, %fd27;
	fma.rn.f64 	%fd29, %fd11, 0d3FA99999A0000000, %fd28;
	fma.rn.f64 	%fd30, %fd12, 0d3FAEB851E0000000, %fd29;
	fma.rn.f64 	%fd31, %fd13, 0d3FAEB851E0000000, %fd30;
	fma.rn.f64 	%fd32, %fd14, 0d3F9EB851E0000000, %fd31;
	fma.rn.f64 	%fd33, %fd15, 0d3FA47AE140000000, %fd32;
	fma.rn.f64 	%fd34, %fd16, 0d3FA47AE140000000, %fd33;
	fma.rn.f64 	%fd35, %fd17, 0d3FA99999A0000000, %fd34;
	fma.rn.f64 	%fd36, %fd18, 0d3FAEB851E0000000, %fd35;
	fma.rn.f64 	%fd37, %fd19, 0d3FAEB851E0000000, %fd36;
	fma.rn.f64 	%fd38, %fd37, 0d3F847AE140000000, %fd1;
	cvta.to.global.u64 	%rd26, %rd2;
	add.s64 	%rd27, %rd26, %rd4;
	st.global.f64 	[%rd27], %fd38;
$L__BB2_3:
	ret;

}
	// .globl	_Z13bench_stencilILi7EEvPKdPdii
.visible .entry _Z13bench_stencilILi7EEvPKdPdii(
	.param .u64 .ptr .align 1 _Z13bench_stencilILi7EEvPKdPdii_param_0,
	.param .u64 .ptr .align 1 _Z13bench_stencilILi7EEvPKdPdii_param_1,
	.param .u32 _Z13bench_stencilILi7EEvPKdPdii_param_2,
	.param .u32 _Z13bench_stencilILi7EEvPKdPdii_param_3
)
{
	.reg .pred 	%p<6>;
	.reg .b32 	%r<95>;
	.reg .b64 	%rd<44>;
	.reg .b64 	%fd<56>;

	ld.param.u64 	%rd9, [_Z13bench_stencilILi7EEvPKdPdii_param_0];
	ld.param.u32 	%r44, [_Z13bench_stencilILi7EEvPKdPdii_param_2];
	ld.param.u32 	%r45, [_Z13bench_stencilILi7EEvPKdPdii_param_3];
	cvta.to.global.u64 	%rd1, %rd9;
	mov.u32 	%r46, %tid.x;
	mov.u32 	%r47, %ctaid.x;
	mov.u32 	%r48, %ntid.x;
	mad.lo.s32 	%r1, %r47, %r48, %r46;
	mov.u32 	%r49, %tid.y;
	mov.u32 	%r50, %ctaid.y;
	mov.u32 	%r51, %ntid.y;
	mad.lo.s32 	%r52, %r50, %r51, %r49;
	mov.u32 	%r53, %tid.z;
	mov.u32 	%r54, %ctaid.z;
	mov.u32 	%r55, %ntid.z;
	mad.lo.s32 	%r3, %r54, %r55, %r53;
	setp.lt.s32 	%p1, %r1, 7;
	min.u32 	%r56, %r52, %r3;
	setp.lt.u32 	%p2, %r56, 7;
	or.pred  	%p3, %p2, %p1;
	@%p3 bra 	$L__BB3_6;
	add.s32 	%r57, %r44, -7;
	max.s32 	%r58, %r1, %r52;
	max.s32 	%r59, %r3, %r58;
	setp.ge.s32 	%p4, %r59, %r57;
	@%p4 bra 	$L__BB3_6;
	mul.lo.s32 	%r62, %r44, %r52;
	add.s32 	%r63, %r62, %r1;
	mul.lo.s32 	%r64, %r45, %r3;
	add.s32 	%r4, %r63, %r64;
	add.s32 	%r65, %r3, 6;
	mad.lo.s32 	%r66, %r45, %r65, %r1;
	add.s32 	%r92, %r66, %r62;
	shl.b32 	%r6, %r45, 2;
	add.s32 	%r67, %r3, 5;
	mad.lo.s32 	%r68, %r45, %r67, %r1;
	add.s32 	%r91, %r68, %r62;
	add.s32 	%r69, %r3, 4;
	mad.lo.s32 	%r70, %r45, %r69, %r1;
	add.s32 	%r90, %r70, %r62;
	add.s32 	%r71, %r3, 7;
	mad.lo.s32 	%r72, %r45, %r71, %r1;
	add.s32 	%r89, %r72, %r62;
	add.s32 	%r73, %r3, -7;
	mad.lo.s32 	%r74, %r45, %r73, %r1;
	add.s32 	%r88, %r74, %r62;
	add.s32 	%r75, %r52, 6;
	add.s32 	%r76, %r1, %r64;
	mad.lo.s32 	%r87, %r44, %r75, %r76;
	shl.b32 	%r12, %r44, 2;
	add.s32 	%r77, %r52, 5;
	mad.lo.s32 	%r86, %r44, %r77, %r76;
	add.s32 	%r78, %r52, 4;
	mad.lo.s32 	%r85, %r44, %r78, %r76;
	add.s32 	%r79, %r52, 7;
	mad.lo.s32 	%r84, %r44, %r79, %r76;
	add.s32 	%r80, %r52, -7;
	mad.lo.s32 	%r83, %r44, %r80, %r76;
	add.s32 	%r81, %r76, %r62;
	add.s32 	%r82, %r81, -7;
	mov.f64 	%fd55, 0d0000000000000000;
	mov.b32 	%r94, -7;
	mov.b32 	%r93, 0;
	mul.wide.s32 	%rd12, %r4, 8;
	add.s64 	%rd13, %rd12, %rd1;
	mul.wide.s32 	%rd4, %r44, 8;
	mul.wide.s32 	%rd5, %r45, 8;
$L__BB3_3:
	mul.wide.s32 	%rd10, %r82, 8;
	add.s64 	%rd11, %rd1, %rd10;
	add.s64 	%rd2, %rd11, 16;
	mul.wide.s32 	%rd14, %r94, 8;
	sub.s64 	%rd15, %rd13, %rd14;
	add.s64 	%rd3, %rd15, -8;
	ld.global.f64 	%fd5, [%rd11];
	ld.global.f64 	%fd6, [%rd15];
	mul.f64 	%fd7, %fd6, 0d3FB1EB851EB851EC;
	mul.wide.s32 	%rd16, %r83, 8;
	add.s64 	%rd17, %rd1, %rd16;
	ld.global.f64 	%fd8, [%rd17];
	mul.wide.s32 	%rd18, %r84, 8;
	add.s64 	%rd19, %rd1, %rd18;
	ld.global.f64 	%fd9, [%rd19];
	mul.wide.s32 	%rd20, %r88, 8;
	add.s64 	%rd21, %rd1, %rd20;
	ld.global.f64 	%fd10, [%rd21];
	mul.wide.s32 	%rd22, %r89, 8;
	add.s64 	%rd23, %rd1, %rd22;
	ld.global.f64 	%fd11, [%rd23];
	fma.rn.f64 	%fd12, %fd5, 0d3FA47AE147AE147B, %fd7;
	fma.rn.f64 	%fd13, %fd8, 0d3FB70A3D70A3D70A, %fd12;
	fma.rn.f64 	%fd14, %fd9, 0d3F847AE147AE147B, %fd13;
	fma.rn.f64 	%fd15, %fd10, 0d3FA999999999999A, %fd14;
	fma.rn.f64 	%fd16, %fd11, 0d3FBC28F5C28F5C29, %fd15;
	add.f64 	%fd17, %fd55, %fd16;
	ld.global.f64 	%fd18, [%rd11+8];
	ld.global.f64 	%fd19, [%rd15+-8];
	mul.f64 	%fd20, %fd19, 0d3FB1EB851EB851EC;
	add.s64 	%rd24, %rd17, %rd4;
	ld.global.f64 	%fd21, [%rd24];
	mul.wide.s32 	%rd25, %r87, 8;
	add.s64 	%rd26, %rd1, %rd25;
	ld.global.f64 	%fd22, [%rd26];
	add.s64 	%rd27, %rd21, %rd5;
	ld.global.f64 	%fd23, [%rd27];
	mul.wide.s32 	%rd28, %r92, 8;
	add.s64 	%rd29, %rd1, %rd28;
	ld.global.f64 	%fd24, [%rd29];
	fma.rn.f64 	%fd25, %fd18, 0d3FA47AE147AE147B, %fd20;
	fma.rn.f64 	%fd26, %fd21, 0d3FB70A3D70A3D70A, %fd25;
	fma.rn.f64 	%fd27, %fd22, 0d3F847AE147AE147B, %fd26;
	fma.rn.f64 	%fd28, %fd23, 0d3FA999999999999A, %fd27;
	fma.rn.f64 	%fd29, %fd24, 0d3FBC28F5C28F5C29, %fd28;
	add.f64 	%fd30, %fd17, %fd29;
	ld.global.f64 	%fd31, [%rd11+16];
	ld.global.f64 	%fd32, [%rd15+-16];
	mul.f64 	%fd33, %fd32, 0d3FB1EB851EB851EC;
	add.s64 	%rd6, %rd24, %rd4;
	ld.global.f64 	%fd34, [%rd6];
	mul.wide.s32 	%rd30, %r86, 8;
	add.s64 	%rd31, %rd1, %rd30;
	ld.global.f64 	%fd35, [%rd31];
	add.s64 	%rd7, %rd27, %rd5;
	ld.global.f64 	%fd36, [%rd7];
	mul.wide.s32 	%rd32, %r91, 8;
	add.s64 	%rd33, %rd1, %rd32;
	ld.global.f64 	%fd37, [%rd33];
	fma.rn.f64 	%fd38, %fd31, 0d3FA47AE147AE147B, %fd33;
	fma.rn.f64 	%fd39, %fd34, 0d3FB70A3D70A3D70A, %fd38;
	fma.rn.f64 	%fd40, %fd35, 0d3F847AE147AE147B, %fd39;
	fma.rn.f64 	%fd41, %fd36, 0d3FA999999999999A, %fd40;
	fma.rn.f64 	%fd42, %fd37, 0d3FBC28F5C28F5C29, %fd41;
	add.f64 	%fd2, %fd30, %fd42;
	setp.eq.s32 	%p5, %r93, 12;
	@%p5 bra 	$L__BB3_5;
	ld.global.f64 	%fd43, [%rd2+8];
	ld.global.f64 	%fd44, [%rd3+-16];
	mul.f64 	%fd45, %fd44, 0d3FB1EB851EB851EC;
	add.s64 	%rd34, %rd6, %rd4;
	ld.global.f64 	%fd46, [%rd34];
	mul.wide.s32 	%rd35, %r85, 8;
	add.s64 	%rd36, %rd1, %rd35;
	ld.global.f64 	%fd47, [%rd36];
	add.s64 	%rd37, %rd7, %rd5;
	ld.global.f64 	%fd48, [%rd37];
	mul.wide.s32 	%rd38, %r90, 8;
	add.s64 	%rd39, %rd1, %rd38;
	ld.global.f64 	%fd49, [%rd39];
	fma.rn.f64 	%fd50, %fd43, 0d3FA47AE147AE147B, %fd45;
	fma.rn.f64 	%fd51, %fd46, 0d3FB70A3D70A3D70A, %fd50;
	fma.rn.f64 	%fd52, %fd47, 0d3F847AE147AE147B, %fd51;
	fma.rn.f64 	%fd53, %fd48, 0d3FA999999999999A, %fd52;
	fma.rn.f64 	%fd54, %fd49, 0d3FBC28F5C28F5C29, %fd53;
	add.f64 	%fd55, %fd2, %fd54;
	add.s32 	%r94, %r94, 4;
	add.s32 	%r93, %r93, 4;
	sub.s32 	%r92, %r92, %r6;
	sub.s32 	%r91, %r91, %r6;
	sub.s32 	%r90, %r90, %r6;
	sub.s32 	%r89, %r89, %r6;
	add.s32 	%r88, %r88, %r6;
	sub.s32 	%r87, %r87, %r12;
	sub.s32 	%r86, %r86, %r12;
	sub.s32 	%r85, %r85, %r12;
	sub.s32 	%r84, %r84, %r12;
	add.s32 	%r83, %r83, %r12;
	add.s32 	%r82, %r82, 4;
	bra.uni 	$L__BB3_3;
$L__BB3_5:
	ld.param.u64 	%rd43, [_Z13bench_stencilILi7EEvPKdPdii_param_1];
	cvta.to.global.u64 	%rd40, %rd43;
	mul.wide.s32 	%rd41, %r4, 8;
	add.s64 	%rd42, %rd40, %rd41;
	st.global.f64 	[%rd42], %fd2;
$L__BB3_6:
	ret;

}


// ===== COMPILED SASS (sm_100) =====

	.target	sm_100

	.elftype	@"ET_EXEC"


//--------------------- .note.nv.tkinfo           --------------------------
	.section	.note.nv.tkinfo,"",@"SHT_NOTE"
	.sectionflags	@"SHF_NOTE_NV_TKINFO"
	.tkinfo
        /*0018*/ 	.word	0x00000002
        /*0030*/ 	.string	""
        /*0030*/ 	.string	"ptxas"
        /*0030*/ 	.string	"Cuda compilation tools, release 13.0, V13.0.88"
        /*0030*/ 	.string	"Build cuda_13.0.r13.0/compiler.36424714_0"
        /*0030*/ 	.string	"-arch sm_100 -m 64 "



//--------------------- .note.nv.cuinfo           --------------------------
	.section	.note.nv.cuinfo,"",@"SHT_NOTE"
	.sectionflags	@"SHF_NOTE_NV_CUINFO"
        /*0018*/ 	.short	0x0002
        /*001a*/ 	.short	0x0064
        /*001c*/ 	.short	0x0082
	.zero		2


//--------------------- .nv.info                  --------------------------
	.section	.nv.info,"",@"SHT_CUDA_INFO"
	.align	4


	//----- nvinfo : EIATTR_REGCOUNT
	.align		4
        /*0000*/ 	.byte	0x04, 0x2f
        /*0002*/ 	.short	(.L_1 - .L_0)
	.align		4
.L_0:
        /*0004*/ 	.word	index@(_Z13bench_stencilPKdPdii)
        /*0008*/ 	.word	0x00000014


	//----- nvinfo : EIATTR_FRAME_SIZE
	.align		4
.L_1:
        /*000c*/ 	.byte	0x04, 0x11
        /*000e*/ 	.short	(.L_3 - .L_2)
	.align		4
.L_2:
        /*0010*/ 	.word	index@(_Z13bench_stencilPKdPdii)
        /*0014*/ 	.word	0x00000000


	//----- nvinfo : EIATTR_REGCOUNT
	.align		4
.L_3:
        /*0018*/ 	.byte	0x04, 0x2f
        /*001a*/ 	.short	(.L_5 - .L_4)
	.align		4
.L_4:
        /*001c*/ 	.word	index@(_Z14bench_stencil5PKdPdii)
        /*0020*/ 	.word	0x00000020


	//----- nvinfo : EIATTR_FRAME_SIZE
	.align		4
.L_5:
        /*0024*/ 	.byte	0x04, 0x11
        /*0026*/ 	.short	(.L_7 - .L_6)
	.align		4
.L_6:
        /*0028*/ 	.word	index@(_Z14bench_stencil5PKdPdii)
        /*002c*/ 	.word	0x00000000


	//----- nvinfo : EIATTR_REGCOUNT
	.align		4
.L_7:
        /*0030*/ 	.byte	0x04, 0x2f
        /*0032*/ 	.short	(.L_9 - .L_8)
	.align		4
.L_8:
        /*0034*/ 	.word	index@(_Z14bench_stencil7PKdPdii)
        /*0038*/ 	.word	0x00000020


	//----- nvinfo : EIATTR_FRAME_SIZE
	.align		4
.L_9:
        /*003c*/ 	.byte	0x04, 0x11
        /*003e*/ 	.short	(.L_11 - .L_10)
	.align		4
.L_10:
        /*0040*/ 	.word	index@(_Z14bench_stencil7PKdPdii)
        /*0044*/ 	.word	0x00000000


	//----- nvinfo : EIATTR_REGCOUNT
	.align		4
.L_11:
        /*0048*/ 	.byte	0x04, 0x2f
        /*004a*/ 	.short	(.L_13 - .L_12)
	.align		4
.L_12:
        /*004c*/ 	.word	index@(_Z13bench_stencilILi7EEvPKdPdii)
        /*0050*/ 	.word	0x0000002a


	//----- nvinfo : EIATTR_FRAME_SIZE
	.align		4
.L_13:
        /*0054*/ 	.byte	0x04, 0x11
        /*0056*/ 	.short	(.L_15 - .L_14)
	.align		4
.L_14:
        /*0058*/ 	.word	index@(_Z13bench_stencilILi7EEvPKdPdii)
        /*005c*/ 	.word	0x00000000


	//----- nvinfo : EIATTR_MIN_STACK_SIZE
	.align		4
.L_15:
        /*0060*/ 	.byte	0x04, 0x12
        /*0062*/ 	.short	(.L_17 - .L_16)
	.align		4
.L_16:
        /*0064*/ 	.word	index@(_Z13bench_stencilILi7EEvPKdPdii)
        /*0068*/ 	.word	0x00000000


	//----- nvinfo : EIATTR_MIN_STACK_SIZE
	.align		4
.L_17:
        /*006c*/ 	.byte	0x04, 0x12
        /*006e*/ 	.short	(.L_19 - .L_18)
	.align		4
.L_18:
        /*0070*/ 	.word	index@(_Z14bench_stencil7PKdPdii)
        /*0074*/ 	.word	0x00000000


	//----- nvinfo : EIATTR_MIN_STACK_SIZE
	.align		4
.L_19:
        /*0078*/ 	.byte	0x04, 0x12
        /*007a*/ 	.short	(.L_21 - .L_20)
	.align		4
.L_20:
        /*007c*/ 	.word	index@(_Z14bench_stencil5PKdPdii)
        /*0080*/ 	.word	0x00000000


	//----- nvinfo : EIATTR_MIN_STACK_SIZE
	.align		4
.L_21:
        /*0084*/ 	.byte	0x04, 0x12
        /*0086*/ 	.short	(.L_23 - .L_22)
	.align		4
.L_22:
        /*0088*/ 	.word	index@(_Z13bench_stencilPKdPdii)
        /*008c*/ 	.word	0x00000000
.L_23:


//--------------------- .nv.compat                --------------------------
	.section	.nv.compat,"",@"SHT_CUDA_COMPAT_INFO"
	.align	4
        /*0000*/ 	.byte	0x02, 0x09, 0x00, 0x00, 0x02, 0x02, 0x01, 0x00, 0x02, 0x05, 0x05, 0x00, 0x03, 0x07, 0x01, 0x01
        /*0010*/ 	.byte	0x02, 0x03, 0x00, 0x00, 0x02, 0x06, 0x01, 0x00, 0x04, 0x0b, 0x08, 0x00, 0x01, 0x00, 0x00, 0x00
        /*0020*/ 	.byte	0x00, 0x00, 0x00, 0x00


//--------------------- .nv.info._Z13bench_stencilILi7EEvPKdPdii --------------------------
	.section	.nv.info._Z13bench_stencilILi7EEvPKdPdii,"",@"SHT_CUDA_INFO"
	.sectionflags	@""
	.align	4


	//----- nvinfo : EIATTR_CUDA_API_VERSION
	.align		4
        /*0000*/ 	.byte	0x04, 0x37
        /*0002*/ 	.short	(.L_25 - .L_24)
.L_24:
        /*0004*/ 	.word	0x00000082


	//----- nvinfo : EIATTR_KPARAM_INFO
	.align		4
.L_25:
        /*0008*/ 	.byte	0x04, 0x17
        /*000a*/ 	.short	(.L_27 - .L_26)
.L_26:
        /*000c*/ 	.word	0x00000000
        /*0010*/ 	.short	0x0003
        /*0012*/ 	.short	0x0014
        /*0014*/ 	.byte	0x00, 0xf0, 0x11, 0x00


	//----- nvinfo : EIATTR_KPARAM_INFO
	.align		4
.L_27:
        /*0018*/ 	.byte	0x04, 0x17
        /*001a*/ 	.short	(.L_29 - .L_28)
.L_28:
        /*001c*/ 	.word	0x00000000
        /*0020*/ 	.short	0x0002
        /*0022*/ 	.short	0x0010
        /*0024*/ 	.byte	0x00, 0xf0, 0x11, 0x00


	//----- nvinfo : EIATTR_KPARAM_INFO
	.align		4
.L_29:
        /*0028*/ 	.byte	0x04, 0x17
        /*002a*/ 	.short	(.L_31 - .L_30)
.L_30:
        /*002c*/ 	.word	0x00000000
        /*0030*/ 	.short	0x0001
        /*0032*/ 	.short	0x0008
        /*0034*/ 	.byte	0x00, 0xf5, 0x21, 0x00


	//----- nvinfo : EIATTR_KPARAM_INFO
	.align		4
.L_31:
        /*0038*/ 	.byte	0x04, 0x17
        /*003a*/ 	.short	(.L_33 - .L_32)
.L_32:
        /*003c*/ 	.word	0x00000000
        /*0040*/ 	.short	0x0000
        /*0042*/ 	.short	0x0000
        /*0044*/ 	.byte	0x00, 0xf5, 0x21, 0x00


	//----- nvinfo : EIATTR_SPARSE_MMA_MASK
	.align		4
.L_33:
        /*0048*/ 	.byte	0x03, 0x50
        /*004a*/ 	.short	0x0000


	//----- nvinfo : EIATTR_MAXREG_COUNT
	.align		4
        /*004c*/ 	.byte	0x03, 0x1b
        /*004e*/ 	.short	0x00ff


	//----- nvinfo : EIATTR_MERCURY_ISA_VERSION
	.align		4
        /*0050*/ 	.byte	0x03, 0x5f
        /*0052*/ 	.short	0x0101


	//----- nvinfo : EIATTR_VRC_CTA_INIT_COUNT
	.align		4
        /*0054*/ 	.byte	0x02, 0x4a
	.zero		1
	.zero		1


	//----- nvinfo : EIATTR_EXIT_INSTR_OFFSETS
	.align		4
        /*0058*/ 	.byte	0x04, 0x1c
        /*005a*/ 	.short	(.L_35 - .L_34)


	//   ....[0]....
.L_34:
        /*005c*/ 	.word	0x00000100


	//   ....[1]....
        /*0060*/ 	.word	0x00000150


	//   ....[2]....
        /*0064*/ 	.word	0x00001800


	//----- nvinfo : EIATTR_CBANK_PARAM_SIZE
	.align		4
.L_35:
        /*0068*/ 	.byte	0x03, 0x19
        /*006a*/ 	.short	0x0018


	//----- nvinfo : EIATTR_PARAM_CBANK
	.align		4
        /*006c*/ 	.byte	0x04, 0x0a
        /*006e*/ 	.short	(.L_37 - .L_36)
	.align		4
.L_36:
        /*0070*/ 	.word	index@(.nv.constant0._Z13bench_stencilILi7EEvPKdPdii)
        /*0074*/ 	.short	0x0380
        /*0076*/ 	.short	0x0018


	//----- nvinfo : EIATTR_SW_WAR
	.align		4
.L_37:
        /*0078*/ 	.byte	0x04, 0x36
        /*007a*/ 	.short	(.L_39 - .L_38)
.L_38:
        /*007c*/ 	.word	0x00000008
.L_39:


//--------------------- .nv.info._Z14bench_stencil7PKdPdii --------------------------
	.section	.nv.info._Z14bench_stencil7PKdPdii,"",@"SHT_CUDA_INFO"
	.sectionflags	@""
	.align	4


	//----- nvinfo : EIATTR_CUDA_API_VERSION
	.align		4
        /*0000*/ 	.byte	0x04, 0x37
        /*0002*/ 	.short	(.L_41 - .L_40)
.L_40:
        /*0004*/ 	.word	0x00000082


	//----- nvinfo : EIATTR_KPARAM_INFO
	.align		4
.L_41:
        /*0008*/ 	.byte	0x04, 0x17
        /*000a*/ 	.short	(.L_43 - .L_42)
.L_42:
        /*000c*/ 	.word	0x00000000
        /*0010*/ 	.short	0x0003
        /*0012*/ 	.short	0x0014
        /*0014*/ 	.byte	0x00, 0xf0, 0x11, 0x00


	//----- nvinfo : EIATTR_KPARAM_INFO
	.align		4
.L_43:
        /*0018*/ 	.byte	0x04, 0x17
        /*001a*/ 	.short	(.L_45 - .L_44)
.L_44:
        /*001c*/ 	.word	0x00000000
        /*0020*/ 	.short	0x0002
        /*0022*/ 	.short	0x0010
        /*0024*/ 	.byte	0x00, 0xf0, 0x11, 0x00


	//----- nvinfo : EIATTR_KPARAM_INFO
	.align		4
.L_45:
        /*0028*/ 	.byte	0x04, 0x17
        /*002a*/ 	.short	(.L_47 - .L_46)
.L_46:
        /*002c*/ 	.word	0x00000000
        /*0030*/ 	.short	0x0001
        /*0032*/ 	.short	0x0008
        /*0034*/ 	.byte	0x00, 0xf5, 0x21, 0x00


	//----- nvinfo : EIATTR_KPARAM_INFO
	.align		4
.L_47:
        /*0038*/ 	.byte	0x04, 0x17
        /*003a*/ 	.short	(.L_49 - .L_48)
.L_48:
        /*003c*/ 	.word	0x00000000
        /*0040*/ 	.short	0x0000
        /*0042*/ 	.short	0x0000
        /*0044*/ 	.byte	0x00, 0xf5, 0x21, 0x00


	//----- nvinfo : EIATTR_SPARSE_MMA_MASK
	.align		4
.L_49:
        /*0048*/ 	.byte	0x03, 0x50
        /*004a*/ 	.short	0x0000


	//----- nvinfo : EIATTR_MAXREG_COUNT
	.align		4
        /*004c*/ 	.byte	0x03, 0x1b
        /*004e*/ 	.short	0x00ff


	//----- nvinfo : EIATTR_MERCURY_ISA_VERSION
	.align		4
        /*0050*/ 	.byte	0x03, 0x5f
        /*0052*/ 	.short	0x0101


	//----- nvinfo : EIATTR_VRC_CTA_INIT_COUNT
	.align		4
        /*0054*/ 	.byte	0x02, 0x4a
	.zero		1
	.zero		1


	//----- nvinfo : EIATTR_EXIT_INSTR_OFFSETS
	.align		4
        /*0058*/ 	.byte	0x04, 0x1c
        /*005a*/ 	.short	(.L_51 - .L_50)


	//   ....[0]....
.L_50:
        /*005c*/ 	.word	0x00000100


	//   ....[1]....
        /*0060*/ 	.word	0x00000150


	//   ....[2]....
        /*0064*/ 	.word	0x00000670


	//----- nvinfo : EIATTR_CBANK_PARAM_SIZE
	.align		4
.L_51:
        /*0068*/ 	.byte	0x03, 0x19
        /*006a*/ 	.short	0x0018


	//----- nvinfo : EIATTR_PARAM_CBANK
	.align		4
        /*006c*/ 	.byte	0x04, 0x0a
        /*006e*/ 	.short	(.L_53 - .L_52)
	.align		4
.L_52:
        /*0070*/ 	.word	index@(.nv.constant0._Z14bench_stencil7PKdPdii)
        /*0074*/ 	.short	0x0380
        /*0076*/ 	.short	0x0018


	//----- nvinfo : EIATTR_SW_WAR
	.align		4
.L_53:
        /*0078*/ 	.byte	0x04, 0x36
        /*007a*/ 	.short	(.L_55 - .L_54)
.L_54:
        /*007c*/ 	.word	0x00000008
.L_55:


//--------------------- .nv.info._Z14bench_stencil5PKdPdii --------------------------
	.section	.nv.info._Z14bench_stencil5PKdPdii,"",@"SHT_CUDA_INFO"
	.sectionflags	@""
	.align	4


	//----- nvinfo : EIATTR_CUDA_API_VERSION
	.align		4
        /*0000*/ 	.byte	0x04, 0x37
        /*0002*/ 	.short	(.L_57 - .L_56)
.L_56:
        /*0004*/ 	.word	0x00000082


	//----- nvinfo : EIATTR_KPARAM_INFO
	.align		4
.L_57:
        /*0008*/ 	.byte	0x04, 0x17
        /*000a*/ 	.short	(.L_59 - .L_58)
.L_58:
        /*000c*/ 	.word	0x00000000
        /*0010*/ 	.short	0x0003
        /*0012*/ 	.short	0x0014
        /*0014*/ 	.byte	0x00, 0xf0, 0x11, 0x00


	//----- nvinfo : EIATTR_KPARAM_INFO
	.align		4
.L_59:
        /*0018*/ 	.byte	0x04, 0x17
        /*001a*/ 	.short	(.L_61 - .L_60)
.L_60:
        /*001c*/ 	.word	0x00000000
        /*0020*/ 	.short	0x0002
        /*0022*/ 	.short	0x0010
        /*0024*/ 	.byte	0x00, 0xf0, 0x11, 0x00


	//----- nvinfo : EIATTR_KPARAM_INFO
	.align		4
.L_61:
        /*0028*/ 	.byte	0x04, 0x17
        /*002a*/ 	.short	(.L_63 - .L_62)
.L_62:
        /*002c*/ 	.word	0x00000000
        /*0030*/ 	.short	0x0001
        /*0032*/ 	.short	0x0008
        /*0034*/ 	.byte	0x00, 0xf5, 0x21, 0x00


	//----- nvinfo : EIATTR_KPARAM_INFO
	.align		4
.L_63:
        /*0038*/ 	.byte	0x04, 0x17
        /*003a*/ 	.short	(.L_65 - .L_64)
.L_64:
        /*003c*/ 	.word	0x00000000
        /*0040*/ 	.short	0x0000
        /*0042*/ 	.short	0x0000
        /*0044*/ 	.byte	0x00, 0xf5, 0x21, 0x00


	//----- nvinfo : EIATTR_SPARSE_MMA_MASK
	.align		4
.L_65:
        /*0048*/ 	.byte	0x03, 0x50
        /*004a*/ 	.short	0x0000


	//----- nvinfo : EIATTR_MAXREG_COUNT
	.align		4
        /*004c*/ 	.byte	0x03, 0x1b
        /*004e*/ 	.short	0x00ff


	//----- nvinfo : EIATTR_MERCURY_ISA_VERSION
	.align		4
        /*0050*/ 	.byte	0x03, 0x5f
        /*0052*/ 	.short	0x0101


	//----- nvinfo : EIATTR_VRC_CTA_INIT_COUNT
	.align		4
        /*0054*/ 	.byte	0x02, 0x4a
	.zero		1
	.zero		1


	//----- nvinfo : EIATTR_EXIT_INSTR_OFFSETS
	.align		4
        /*0058*/ 	.byte	0x04, 0x1c
        /*005a*/ 	.short	(.L_67 - .L_66)


	//   ....[0]....
.L_66:
        /*005c*/ 	.word	0x00000100


	//   ....[1]....
        /*0060*/ 	.word	0x00000150


	//   ....[2]....
        /*0064*/ 	.word	0x000005f0


	//----- nvinfo : EIATTR_CBANK_PARAM_SIZE
	.align		4
.L_67:
        /*0068*/ 	.byte	0x03, 0x19
        /*006a*/ 	.short	0x0018


	//----- nvinfo : EIATTR_PARAM_CBANK
	.align		4
        /*006c*/ 	.byte	0x04, 0x0a
        /*006e*/ 	.short	(.L_69 - .L_68)
	.align		4
.L_68:
        /*0070*/ 	.word	index@(.nv.constant0._Z14bench_stencil5PKdPdii)
        /*0074*/ 	.short	0x0380
        /*0076*/ 	.short	0x0018


	//----- nvinfo : EIATTR_SW_WAR
	.align		4
.L_69:
        /*0078*/ 	.byte	0x04, 0x36
        /*007a*/ 	.short	(.L_71 - .L_70)
.L_70:
        /*007c*/ 	.word	0x00000008
.L_71:


//--------------------- .nv.info._Z13bench_stencilPKdPdii --------------------------
	.section	.nv.info._Z13bench_stencilPKdPdii,"",@"SHT_CUDA_INFO"
	.sectionflags	@""
	.align	4


	//----- nvinfo : EIATTR_CUDA_API_VERSION
	.align		4
        /*0000*/ 	.byte	0x04, 0x37
        /*0002*/ 	.short	(.L_73 - .L_72)
.L_72:
        /*0004*/ 	.word	0x00000082


	//----- nvinfo : EIATTR_KPARAM_INFO
	.align		4
.L_73:
        /*0008*/ 	.byte	0x04, 0x17
        /*000a*/ 	.short	(.L_75 - .L_74)
.L_74:
        /*000c*/ 	.word	0x00000000
        /*0010*/ 	.short	0x0003
        /*0012*/ 	.short	0x0014
        /*0014*/ 	.byte	0x00, 0xf0, 0x11, 0x00


	//----- nvinfo : EIATTR_KPARAM_INFO
	.align		4
.L_75:
        /*0018*/ 	.byte	0x04, 0x17
        /*001a*/ 	.short	(.L_77 - .L_76)
.L_76:
        /*001c*/ 	.word	0x00000000
        /*0020*/ 	.short	0x0002
        /*0022*/ 	.short	0x0010
        /*0024*/ 	.byte	0x00, 0xf0, 0x11, 0x00


	//----- nvinfo : EIATTR_KPARAM_INFO
	.align		4
.L_77:
        /*0028*/ 	.byte	0x04, 0x17
        /*002a*/ 	.short	(.L_79 - .L_78)
.L_78:
        /*002c*/ 	.word	0x00000000
        /*0030*/ 	.short	0x0001
        /*0032*/ 	.short	0x0008
        /*0034*/ 	.byte	0x00, 0xf5, 0x21, 0x00


	//----- nvinfo : EIATTR_KPARAM_INFO
	.align		4
.L_79:
        /*0038*/ 	.byte	0x04, 0x17
        /*003a*/ 	.short	(.L_81 - .L_80)
.L_80:
        /*003c*/ 	.word	0x00000000
        /*0040*/ 	.short	0x0000
        /*0042*/ 	.short	0x0000
        /*0044*/ 	.byte	0x00, 0xf5, 0x21, 0x00


	//----- nvinfo : EIATTR_SPARSE_MMA_MASK
	.align		4
.L_81:
        /*0048*/ 	.byte	0x03, 0x50
        /*004a*/ 	.short	0x0000


	//----- nvinfo : EIATTR_MAXREG_COUNT
	.align		4
        /*004c*/ 	.byte	0x03, 0x1b
        /*004e*/ 	.short	0x00ff


	//----- nvinfo : EIATTR_MERCURY_ISA_VERSION
	.align		4
        /*0050*/ 	.byte	0x03, 0x5f
        /*0052*/ 	.short	0x0101


	//----- nvinfo : EIATTR_VRC_CTA_INIT_COUNT
	.align		4
        /*0054*/ 	.byte	0x02, 0x4a
	.zero		1
	.zero		1


	//----- nvinfo : EIATTR_EXIT_INSTR_OFFSETS
	.align		4
        /*0058*/ 	.byte	0x04, 0x1c
        /*005a*/ 	.short	(.L_83 - .L_82)


	//   ....[0]....
.L_82:
        /*005c*/ 	.word	0x00000100


	//   ....[1]....
        /*0060*/ 	.word	0x00000150


	//   ....[2]....
        /*0064*/ 	.word	0x00000410


	//----- nvinfo : EIATTR_CBANK_PARAM_SIZE
	.align		4
.L_83:
        /*0068*/ 	.byte	0x03, 0x19
        /*006a*/ 	.short	0x0018


	//----- nvinfo : EIATTR_PARAM_CBANK
	.align		4
        /*006c*/ 	.byte	0x04, 0x0a
        /*006e*/ 	.short	(.L_85 - .L_84)
	.align		4
.L_84:
        /*0070*/ 	.word	index@(.nv.constant0._Z13bench_stencilPKdPdii)
        /*0074*/ 	.short	0x0380
        /*0076*/ 	.short	0x0018


	//----- nvinfo : EIATTR_SW_WAR
	.align		4
.L_85:
        /*0078*/ 	.byte	0x04, 0x36
        /*007a*/ 	.short	(.L_87 - .L_86)
.L_86:
        /*007c*/ 	.word	0x00000008
.L_87:


//--------------------- .nv.callgraph             --------------------------
	.section	.nv.callgraph,"",@"SHT_CUDA_CALLGRAPH"
	.align	4
	.sectionentsize	8
	.align		4
        /*0000*/ 	.word	0x00000000
	.align		4
        /*0004*/ 	.word	0xffffffff
	.align		4
        /*0008*/ 	.word	0x00000000
	.align		4
        /*000c*/ 	.word	0xfffffffe
	.align		4
        /*0010*/ 	.word	0x00000000
	.align		4
        /*0014*/ 	.word	0xfffffffd
	.align		4
        /*0018*/ 	.word	0x00000000
	.align		4
        /*001c*/ 	.word	0xfffffffc


//--------------------- .text._Z13bench_stencilILi7EEvPKdPdii --------------------------
	.section	.text._Z13bench_stencilILi7EEvPKdPdii,"ax",@progbits
	.align	128
        .global         _Z13bench_stencilILi7EEvPKdPdii
        .type           _Z13bench_stencilILi7EEvPKdPdii,@function
        .size           _Z13bench_stencilILi7EEvPKdPdii,(.L_x_4 - _Z13bench_stencilILi7EEvPKdPdii)
        .other          _Z13bench_stencilILi7EEvPKdPdii,@"STO_CUDA_ENTRY STV_DEFAULT"
_Z13bench_stencilILi7EEvPKdPdii:
.text._Z13bench_stencilILi7EEvPKdPdii:
[----:B------:R-:W-:Y:S01]  /*0000*/  LDC R1, c[0x0][0x37c] ;  /* 0x0000df00ff017b82 */ /* 0x000fe20000000800 */
[----:B------:R-:W0:Y:S07]  /*0010*/  S2R R29, SR_TID.X ;  /* 0x00000000001d7919 */ /* 0x000e2e0000002100 */
[----:B------:R-:W0:Y:S01]  /*0020*/  LDC R0, c[0x0][0x360] ;  /* 0x0000d800ff007b82 */ /* 0x000e220000000800 */
[----:B------:R-:W1:Y:S01]  /*0030*/  S2R R30, SR_TID.Y ;  /* 0x00000000001e7919 */ /* 0x000e620000002200 */
[----:B------:R-:W2:Y:S06]  /*0040*/  S2R R28, SR_TID.Z ;  /* 0x00000000001c7919 */ /* 0x000eac0000002300 */
[----:B------:R-:W1:Y:S08]  /*0050*/  LDC R3, c[0x0][0x364] ;  /* 0x0000d900ff037b82 */ /* 0x000e700000000800 */
[----:B------:R-:W0:Y:S08]  /*0060*/  S2UR UR4, SR_CTAID.X ;  /* 0x00000000000479c3 */ /* 0x000e300000002500 */
[----:B------:R-:W1:Y:S08]  /*0070*/  S2UR UR5, SR_CTAID.Y ;  /* 0x00000000000579c3 */ /* 0x000e700000002600 */
[----:B------:R-:W2:Y:S08]  /*0080*/  S2UR UR6, SR_CTAID.Z ;  /* 0x00000000000679c3 */ /* 0x000eb00000002700 */
[----:B------:R-:W2:Y:S01]  /*0090*/  LDC R5, c[0x0][0x368] ;  /* 0x0000da00ff057b82 */ /* 0x000ea20000000800 */
[----:B0-----:R-:W-:-:S05]  /*00a0*/  IMAD R29, R0, UR4, R29 ;  /* 0x00000004001d7c24 */ /* 0x001fca000f8e021d */
[----:B------:R-:W-:Y:S01]  /*00b0*/  ISETP.GE.AND P0, PT, R29, 0x7, PT ;  /* 0x000000071d00780c */ /* 0x000fe20003f06270 */
[----:B-1----:R-:W-:Y:S02]  /*00c0*/  IMAD R30, R3, UR5, R30 ;  /* 0x00000005031e7c24 */ /* 0x002fe4000f8e021e */
[----:B--2---:R-:W-:-:S05]  /*00d0*/  IMAD R28, R5, UR6, R28 ;  /* 0x00000006051c7c24 */ /* 0x004fca000f8e021c */
[----:B------:R-:W-:-:S04]  /*00e0*/  VIMNMX.U32 R0, PT, PT, R30, R28, PT ;  /* 0x0000001c1e007248 */ /* 0x000fc80003fe0000 */
[----:B------:R-:W-:-:S13]  /*00f0*/  ISETP.LT.U32.OR P0, PT, R0, 0x7, !P0 ;  /* 0x000000070000780c */ /* 0x000fda0004701470 */
[----:B------:R-:W-:Y:S05]  /*0100*/  @P0 EXIT ;  /* 0x000000000000094d */ /* 0x000fea0003800000 */
[----:B------:R-:W0:Y:S01]  /*0110*/  LDC R33, c[0x0][0x390] ;  /* 0x0000e400ff217b82 */ /* 0x000e220000000800 */
[----:B------:R-:W-:Y:S02]  /*0120*/  VIMNMX3 R3, R29, R30, R28, !PT ;  /* 0x0000001e1d03720f */ /* 0x000fe4000780011c */
[----:B0-----:R-:W-:-:S04]  /*0130*/  IADD3 R0, PT, PT, R33, -0x7, RZ ;  /* 0xfffffff921007810 */ /* 0x001fc80007ffe0ff */
[----:B------:R-:W-:-:S13]  /*0140*/  ISETP.GE.AND P0, PT, R3, R0, PT ;  /* 0x000000000300720c */ /* 0x000fda0003f06270 */
[----:B------:R-:W-:Y:S05]  /*0150*/  @P0 EXIT ;  /* 0x000000000000094d */ /* 0x000fea0003800000 */
[----:B------:R-:W0:Y:S01]  /*0160*/  LDC R7, c[0x0][0x394] ;  /* 0x0000e500ff077b82 */ /* 0x000e220000000800 */
[----:B------:R-:W1:Y:S01]  /*0170*/  LDCU.64 UR4, c[0x0][0x358] ;  /* 0x00006b00ff0477ac */ /* 0x000e620008000a00 */
[----:B------:R-:W-:-:S06]  /*0180*/  IMAD R2, R30, R33, R29 ;  /* 0x000000211e027224 */ /* 0x000fcc00078e021d */
[----:B------:R-:W2:Y:S01]  /*0190*/  LDC.64 R10, c[0x0][0x380] ;  /* 0x0000e000ff0a7b82 */ /* 0x000ea20000000a00 */
[CC--:B0-----:R-:W-:Y:S02]  /*01a0*/  IMAD R5, R28.reuse, R7.reuse, R29 ;  /* 0x000000071c057224 */ /* 0x0c1fe400078e021d */
[----:B------:R-:W-:Y:S02]  /*01b0*/  IMAD R2, R28, R7, R2 ;  /* 0x000000071c027224 */ /* 0x000fe400078e0202 */
[----:B------:R-:W-:Y:S02]  /*01c0*/  IMAD R8, R30, R33, R5 ;  /* 0x000000211e087224 */ /* 0x000fe400078e0205 */
[----:B--2---:R-:W-:-:S03]  /*01d0*/  IMAD.WIDE R20, R2, 0x8, R10 ;  /* 0x0000000802147825 */ /* 0x004fc600078e020a */
[----:B------:R-:W-:Y:S02]  /*01e0*/  IADD3 R23, PT, PT, R8, -0x7, RZ ;  /* 0xfffffff908177810 */ /* 0x000fe40007ffe0ff */
[----:B-1----:R-:W2:Y:S03]  /*01f0*/  LDG.E.64 R18, desc[UR4][R20.64+0x30] ;  /* 0x0000300414127981 */ /* 0x002ea6000c1e1b00 */
[----:B------:R-:W-:Y:S01]  /*0200*/  IMAD.WIDE R22, R23, 0x8, R10 ;  /* 0x0000000817167825 */ /* 0x000fe200078e020a */
[----:B------:R-:W3:Y:S01]  /*0210*/  LDG.E.64 R16, desc[UR4][R20.64+0x38] ;  /* 0x0000380414107981 */ /* 0x000ee2000c1e1b00 */
[----:B------:R-:W-:-:S03]  /*0220*/  IADD3 R34, PT, PT, R30, -0x7, RZ ;  /* 0xfffffff91e227810 */ /* 0x000fc60007ffe0ff */
[----:B------:R-:W4:Y:S04]  /*0230*/  LDG.E.64 R12, desc[UR4][R22.64+0x8] ;  /* 0x00000804160c7981 */ /* 0x000f28000c1e1b00 */
[----:B------:R-:W5:Y:S01]  /*0240*/  LDG.E.64 R38, desc[UR4][R22.64] ;  /* 0x0000000416267981 */ /* 0x000f62000c1e1b00 */
[----:B------:R-:W-:-:S04]  /*0250*/  IMAD R34, R34, R33, R5 ;  /* 0x0000002122227224 */ /* 0x000fc800078e0205 */
[----:B------:R-:W-:-:S05]  /*0260*/  IMAD.WIDE R24, R34, 0x8, R10 ;  /* 0x0000000822187825 */ /* 0x000fca00078e020a */
[----:B------:R0:W5:Y:S01]  /*0270*/  LDG.E.64 R14, desc[UR4][R24.64] ;  /* 0x00000004180e7981 */ /* 0x000162000c1e1b00 */
[----:B------:R-:W-:Y:S01]  /*0280*/  IMAD.WIDE R26, R33, 0x8, R24 ;  /* 0x00000008211a7825 */ /* 0x000fe200078e0218 */
[----:B------:R-:W-:Y:S01]  /*0290*/  IADD3 R4, PT, PT, R28, -0x7, RZ ;  /* 0xfffffff91c047810 */ /* 0x000fe20007ffe0ff */
[----:B------:R-:W-:Y:S01]  /*02a0*/  UMOV UR6, 0x1eb851ec ;  /* 0x1eb851ec00067882 */ /* 0x000fe20000000000 */
[----:B------:R-:W-:Y:S01]  /*02b0*/  IADD3 R6, PT, PT, R30, 0x7, RZ ;  /* 0x000000071e067810 */ /* 0x000fe20007ffe0ff */
[----:B------:R-:W-:Y:S02]  /*02c0*/  UMOV UR7, 0x3fb1eb85 ;  /* 0x3fb1eb8500077882 */ /* 0x000fe40000000000 */
[----:B------:R-:W5:Y:S01]  /*02d0*/  LDG.E.64 R26, desc[UR4][R26.64] ;  /* 0x000000041a1a7981 */ /* 0x000f62000c1e1b00 */
[----:B------:R-:W-:Y:S01]  /*02e0*/  IMAD R3, R4, R7, R29 ;  /* 0x0000000704037224 */ /* 0x000fe200078e021d */
[----:B------:R-:W-:Y:S01]  /*02f0*/  IADD3 R4, PT, PT, R30, 0x6, RZ ;  /* 0x000000061e047810 */ /* 0x000fe20007ffe0ff */
[----:B------:R-:W-:Y:S01]  /*0300*/  IMAD R6, R6, R33, R5 ;  /* 0x0000002106067224 */ /* 0x000fe200078e0205 */
[----:B------:R-:W-:Y:S01]  /*0310*/  UMOV UR8, 0x47ae147b ;  /* 0x47ae147b00087882 */ /* 0x000fe20000000000 */
[----:B------:R-:W-:-:S02]  /*0320*/  UMOV UR9, 0x3fa47ae1 ;  /* 0x3fa47ae100097882 */ /* 0x000fc40000000000 */
[----:B------:R-:W-:Y:S02]  /*0330*/  IMAD R4, R4, R33, R5 ;  /* 0x0000002104047224 */ /* 0x000fe400078e0205 */
[----:B0-----:R-:W-:Y:S01]  /*0340*/  IMAD.WIDE R24, R6, 0x8, R10 ;  /* 0x0000000806187825 */ /* 0x001fe200078e020a */
[----:B------:R-:W-:-:S03]  /*0350*/  IADD3 R0, PT, PT, R28, 0x7, RZ ;  /* 0x000000071c007810 */ /* 0x000fc60007ffe0ff */
[----:B------:R-:W-:Y:S02]  /*0360*/  IMAD R3, R30, R33, R3 ;  /* 0x000000211e037224 */ /* 0x000fe400078e0203 */
[----:B------:R-:W5:Y:S01]  /*0370*/  LDG.E.64 R24, desc[UR4][R24.64] ;  /* 0x0000000418187981 */ /* 0x000f62000c1e1b00 */
[----:B------:R-:W-:-:S04]  /*0380*/  IMAD R0, R0, R7, R29 ;  /* 0x0000000700007224 */ /* 0x000fc800078e021d */
[----:B------:R-:W-:-:S04]  /*0390*/  IMAD R0, R30, R33, R0 ;  /* 0x000000211e007224 */ /* 0x000fc800078e0200 */
[----:B------:R-:W-:-:S06]  /*03a0*/  IMAD.WIDE R20, R0, 0x8, R10 ;  /* 0x0000000800147825 */ /* 0x000fcc00078e020a */
[----:B------:R-:W5:Y:S01]  /*03b0*/  LDG.E.64 R20, desc[UR4][R20.64] ;  /* 0x0000000414147981 */ /* 0x000f62000c1e1b00 */
[----:B--2---:R-:W-:Y:S02]  /*03c0*/  DMUL R18, R18, UR6 ;  /* 0x0000000612127c28 */ /* 0x004fe40008000000 */
[----:B---3--:R-:W-:-:S06]  /*03d0*/  DMUL R16, R16, UR6 ;  /* 0x0000000610107c28 */ /* 0x008fcc0008000000 */
[----:B----4-:R-:W-:Y:S01]  /*03e0*/  DFMA R18, R12, UR8, R18 ;  /* 0x000000080c127c2b */ /* 0x010fe20008000012 */
[----:B------:R-:W-:Y:S01]  /*03f0*/  IMAD.WIDE R12, R4, 0x8, R10 ;  /* 0x00000008040c7825 */ /* 0x000fe200078e020a */
[----:B-----5:R-:W-:-:S03]  /*0400*/  DFMA R38, R38, UR8, R16 ;  /* 0x0000000826267c2b */ /* 0x020fc60008000010 */
[----:B------:R-:W-:Y:S02]  /*0410*/  IMAD.WIDE R16, R3, 0x8, R10 ;  /* 0x0000000803107825 */ /* 0x000fe400078e020a */
[----:B------:R-:W2:Y:S04]  /*0420*/  LDG.E.64 R12, desc[UR4][R12.64] ;  /* 0x000000040c0c7981 */ /* 0x000ea8000c1e1b00 */
[----:B------:R0:W3:Y:S01]  /*0430*/  LDG.E.64 R22, desc[UR4][R16.64] ;  /* 0x0000000410167981 */ /* 0x0000e2000c1e1b00 */
[----:B------:R-:W-:Y:S01]  /*0440*/  UMOV UR6, 0x70a3d70a ;  /* 0x70a3d70a00067882 */ /* 0x000fe20000000000 */
[----:B------:R-:W-:Y:S02]  /*0450*/  UMOV UR7, 0x3fb70a3d ;  /* 0x3fb70a3d00077882 */ /* 0x000fe40000000000 */
[----:B------:R-:W-:Y:S01]  /*0460*/  DFMA R38, R14, UR6, R38 ;  /* 0x000000060e267c2b */ /* 0x000fe20008000026 */
[----:B0-----:R-:W-:-:S05]  /*0470*/  IMAD.WIDE R16, R7, 0x8, R16 ;  /* 0x0000000807107825 */ /* 0x001fca00078e0210 */
[----:B------:R-:W4:Y:S01]  /*0480*/  LDG.E.64 R14, desc[UR4][R16.64] ;  /* 0x00000004100e7981 */ /* 0x000f22000c1e1b00 */
[----:B------:R-:W-:Y:S01]  /*0490*/  DFMA R18, R26, UR6, R18 ;  /* 0x000000061a127c2b */ /* 0x000fe20008000012 */
[----:B------:R-:W-:-:S05]  /*04a0*/  IADD3 R26, PT, PT, R28, 0x6, RZ ;  /* 0x000000061c1a7810 */ /* 0x000fca0007ffe0ff */
[----:B------:R-:W-:-:S04]  /*04b0*/  IMAD R9, R26, R7, R29 ;  /* 0x000000071a097224 */ /* 0x000fc800078e021d */
[----:B------:R-:W-:Y:S01]  /*04c0*/  IMAD R9, R30, R33, R9 ;  /* 0x000000211e097224 */ /* 0x000fe200078e0209 */
[----:B------:R-:W-:Y:S01]  /*04d0*/  UMOV UR10, 0x47ae147b ;  /* 0x47ae147b000a7882 */ /* 0x000fe20000000000 */
[----:B------:R-:W-:Y:S02]  /*04e0*/  UMOV UR11, 0x3f847ae1 ;  /* 0x3f847ae1000b7882 */ /* 0x000fe40000000000 */
[----:B------:R-:W-:Y:S01]  /*04f0*/  IMAD.WIDE R36, R9, 0x8, R10 ;  /* 0x0000000809247825 */ /* 0x000fe200078e020a */
[----:B------:R-:W-:Y:S01]  /*0500*/  DFMA R38, R24, UR10, R38 ;  /* 0x0000000a18267c2b */ /* 0x000fe20008000026 */
[----:B------:R-:W-:Y:S01]  /*0510*/  UMOV UR12, 0x9999999a ;  /* 0x9999999a000c7882 */ /* 0x000fe20000000000 */
[----:B------:R-:W-:-:S03]  /*0520*/  UMOV UR13, 0x3fa99999 ;  /* 0x3fa99999000d7882 */ /* 0x000fc60000000000 */
[----:B------:R-:W5:Y:S01]  /*0530*/  LDG.E.64 R36, desc[UR4][R36.64] ;  /* 0x0000000424247981 */ /* 0x000f62000c1e1b00 */
[----:B------:R-:W-:Y:S01]  /*0540*/  IADD3 R25, PT, PT, R8, -0x7, RZ ;  /* 0xfffffff908197810 */ /* 0x000fe20007ffe0ff */
[----:B------:R-:W-:Y:S01]  /*0550*/  UMOV UR14, 0xc28f5c29 ;  /* 0xc28f5c29000e7882 */ /* 0x000fe20000000000 */
[----:B------:R-:W-:-:S03]  /*0560*/  UMOV UR15, 0x3fbc28f5 ;  /* 0x3fbc28f5000f7882 */ /* 0x000fc60000000000 */
[----:B------:R-:W-:Y:S01]  /*0570*/  IMAD.WIDE R24, R25, 0x8, R10 ;  /* 0x0000000819187825 */ /* 0x000fe200078e020a */
[----:B--2---:R-:W-:-:S03]  /*0580*/  DFMA R18, R12, UR10, R18 ;  /* 0x0000000a0c127c2b */ /* 0x004fc60008000012 */
[----:B------:R-:W-:Y:S01]  /*0590*/  IMAD.WIDE R12, R2, 0x8, R10 ;  /* 0x00000008020c7825 */ /* 0x000fe200078e020a */
[----:B---3--:R-:W-:-:S03]  /*05a0*/  DFMA R38, R22, UR12, R38 ;  /* 0x0000000c16267c2b */ /* 0x008fc60008000026 */
[----:B------:R-:W-:Y:S01]  /*05b0*/  IMAD.WIDE R22, R34, 0x8, R10 ;  /* 0x0000000822167825 */ /* 0x000fe200078e020a */
[----:B------:R-:W2:Y:S03]  /*05c0*/  LDG.E.64 R26, desc[UR4][R12.64+0x28] ;  /* 0x000028040c1a7981 */ /* 0x000ea6000c1e1b00 */
[C---:B------:R-:W-:Y:S01]  /*05d0*/  IMAD.WIDE R22, R33.reuse, 0x8, R22 ;  /* 0x0000000821167825 */ /* 0x040fe200078e0216 */
[----:B------:R-:W-:Y:S01]  /*05e0*/  DFMA R38, R20, UR14, R38 ;  /* 0x0000000e14267c2b */ /* 0x000fe20008000026 */
[----:B------:R-:W3:Y:S02]  /*05f0*/  LDG.E.64 R20, desc[UR4][R24.64+0x10] ;  /* 0x0000100418147981 */ /* 0x000ee4000c1e1b00 */
[----:B------:R-:W-:Y:S01]  /*0600*/  IMAD.WIDE R22, R33, 0x8, R22 ;  /* 0x0000000821167825 */ /* 0x000fe200078e0216 */
[----:B----4-:R-:W-:-:S04]  /*0610*/  DFMA R18, R14, UR12, R18 ;  /* 0x0000000c0e127c2b */ /* 0x010fc80008000012 */
[----:B------:R-:W4:Y:S01]  /*0620*/  LDG.E.64 R14, desc[UR4][R22.64] ;  /* 0x00000004160e7981 */ /* 0x000f22000c1e1b00 */
[----:B------:R-:W-:Y:S01]  /*0630*/  IADD3 R32, PT, PT, R30, 0x5, RZ ;  /* 0x000000051e207810 */ /* 0x000fe20007ffe0ff */
[----:B------:R-:W-:Y:S01]  /*0640*/  UMOV UR16, 0xc28f5c29 ;  /* 0xc28f5c2900107882 */ /* 0x000fe20000000000 */
[----:B------:R-:W-:Y:S01]  /*0650*/  UMOV UR17, 0x3fbc28f5 ;  /* 0x3fbc28f500117882 */ /* 0x000fe20000000000 */
[----:B------:R-:W-:Y:S01]  /*0660*/  UMOV UR14, 0x1eb851ec ;  /* 0x1eb851ec000e7882 */ /* 0x000fe20000000000 */
[----:B------:R-:W-:Y:S01]  /*0670*/  UMOV UR15, 0x3fb1eb85 ;  /* 0x3fb1eb85000f7882 */ /* 0x000fe20000000000 */
[----:B------:R-:W-:Y:S01]  /*0680*/  IMAD R32, R32, R33, R5 ;  /* 0x0000002120207224 */ /* 0x000fe200078e0205 */
[----:B------:R-:W4:Y:S01]  /*0690*/  LDG.E.64 R24, desc[UR4][R24.64+0x18] ;  /* 0x0000180418187981 */ /* 0x000f22000c1e1b00 */
[----:B------:R-:W-:Y:S01]  /*06a0*/  IMAD.WIDE R16, R7, 0x8, R16 ;  /* 0x0000000807107825 */ /* 0x000fe200078e0210 */
[----:B-----5:R-:W-:-:S03]  /*06b0*/  DFMA R18, R36, UR16, R18 ;  /* 0x0000001024127c2b */ /* 0x020fc60008000012 */
[----:B------:R-:W-:-:S06]  /*06c0*/  IMAD.WIDE R36, R32, 0x8, R10 ;  /* 0x0000000820247825 */ /* 0x000fcc00078e020a */
[----:B------:R-:W5:Y:S01]  /*06d0*/  LDG.E.64 R36, desc[UR4][R36.64] ;  /* 0x0000000424247981 */ /* 0x000f62000c1e1b00 */
[----:B--2---:R-:W-:-:S08]  /*06e0*/  DMUL R26, R26, UR14 ;  /* 0x0000000e1a1a7c28 */ /* 0x004fd00008000000 */
[----:B---3--:R-:W-:Y:S02]  /*06f0*/  DFMA R20, R20, UR8, R26 ;  /* 0x0000000814147c2b */ /* 0x008fe4000800001a */
[----:B------:R-:W2:Y:S06]  /*0700*/  LDG.E.64 R26, desc[UR4][R16.64] ;  /* 0x00000004101a7981 */ /* 0x000eac000c1e1b00 */
[----:B----4-:R-:W-:Y:S01]  /*0710*/  DFMA R20, R14, UR6, R20 ;  /* 0x000000060e147c2b */ /* 0x010fe20008000014 */
[----:B------:R-:W3:Y:S01]  /*0720*/  LDG.E.64 R14, desc[UR4][R12.64+0x20] ;  /* 0x000020040c0e7981 */ /* 0x000ee2000c1e1b00 */
[----:B------:R-:W-:Y:S01]  /*0730*/  DADD R38, RZ, R38 ;  /* 0x00000000ff267229 */ /* 0x000fe20000000026 */
[----:B------:R-:W-:-:S06]  /*0740*/  IMAD.WIDE R22, R33, 0x8, R22 ;  /* 0x0000000821167825 */ /* 0x000fcc00078e0216 */
[----:B------:R-:W4:Y:S01]  /*0750*/  LDG.E.64 R22, desc[UR4][R22.64] ;  /* 0x0000000416167981 */ /* 0x000f22000c1e1b00 */
[----:B------:R-:W-:Y:S02]  /*0760*/  DADD R18, R38, R18 ;  /* 0x0000000026127229 */ /* 0x000fe40000000012 */
[----:B-----5:R-:W-:Y:S01]  /*0770*/  DFMA R20, R36, UR10, R20 ;  /* 0x0000000a24147c2b */ /* 0x020fe20008000014 */
[----:B------:R-:W-:-:S05]  /*0780*/  IADD3 R38, PT, PT, R30, 0x4, RZ ;  /* 0x000000041e267810 */ /* 0x000fca0007ffe0ff */
[----:B------:R-:W-:Y:S02]  /*0790*/  IMAD R5, R38, R33, R5 ;  /* 0x0000002126057224 */ /* 0x000fe400078e0205 */
[----:B--2---:R-:W-:Y:S01]  /*07a0*/  DFMA R20, R26, UR12, R20 ;  /* 0x0000000c1a147c2b */ /* 0x004fe20008000014 */
[----:B------:R-:W-:-:S05]  /*07b0*/  IADD3 R26, PT, PT, R28, 0x5, RZ ;  /* 0x000000051c1a7810 */ /* 0x000fca0007ffe0ff */
[----:B------:R-:W-:Y:S01]  /*07c0*/  IMAD R26, R26, R7, R29 ;  /* 0x000000071a1a7224 */ /* 0x000fe200078e021d */
[----:B---3--:R-:W-:-:S03]  /*07d0*/  DMUL R14, R14, UR14 ;  /* 0x0000000e0e0e7c28 */ /* 0x008fc60008000000 */
[----:B------:R-:W-:-:S04]  /*07e0*/  IMAD R35, R30, R33, R26 ;  /* 0x000000211e237224 */ /* 0x000fc800078e021a */
[----:B------:R-:W-:Y:S01]  /*07f0*/  IMAD.WIDE R26, R35, 0x8, R10 ;  /* 0x00000008231a7825 */ /* 0x000fe200078e020a */
[----:B------:R-:W-:-:S03]  /*0800*/  DFMA R14, R24, UR8, R14 ;  /* 0x00000008180e7c2b */ /* 0x000fc6000800000e */
[--C-:B------:R-:W-:Y:S02]  /*0810*/  IMAD.WIDE R24, R5, 0x8, R10.reuse ;  /* 0x0000000805187825 */ /* 0x100fe400078e020a */
[----:B------:R-:W2:Y:S04]  /*0820*/  LDG.E.64 R26, desc[UR4][R26.64] ;  /* 0x000000041a1a7981 */ /* 0x000ea8000c1e1b00 */
[----:B------:R-:W3:Y:S01]  /*0830*/  LDG.E.64 R24, desc[UR4][R24.64] ;  /* 0x0000000418187981 */ /* 0x000ee2000c1e1b00 */
[----:B----4-:R-:W-:Y:S01]  /*0840*/  DFMA R22, R22, UR6, R14 ;  /* 0x0000000616167c2b */ /* 0x010fe2000800000e */
[----:B------:R-:W-:Y:S02]  /*0850*/  IADD3 R31, PT, PT, R8, -0x3, RZ ;  /* 0xfffffffd081f7810 */ /* 0x000fe40007ffe0ff */
[----:B------:R-:W4:Y:S01]  /*0860*/  LDG.E.64 R14, desc[UR4][R12.64+0x18] ;  /* 0x000018040c0e7981 */ /* 0x000f22000c1e1b00 */
[----:B------:R-:W-:Y:S01]  /*0870*/  LEA R34, R33, R34, 0x2 ;  /* 0x0000002221227211 */ /* 0x000fe200078e10ff */
[----:B--2---:R-:W-:Y:S01]  /*0880*/  DFMA R20, R26, UR16, R20 ;  /* 0x000000101a147c2b */ /* 0x004fe20008000014 */
[----:B------:R-:W-:-:S02]  /*0890*/  IMAD.WIDE R26, R31, 0x8, R10 ;  /* 0x000000081f1a7825 */ /* 0x000fc400078e020a */
[----:B---3--:R-:W-:Y:S02]  /*08a0*/  DFMA R24, R24, UR10, R22 ;  /* 0x0000000a18187c2b */ /* 0x008fe40008000016 */
[----:B------:R-:W-:Y:S02]  /*08b0*/  IMAD.WIDE R22, R7, 0x8, R16 ;  /* 0x0000000807167825 */ /* 0x000fe400078e0210 */
[----:B------:R-:W2:Y:S02]  /*08c0*/  LDG.E.64 R26, desc[UR4][R26.64] ;  /* 0x000000041a1a7981 */ /* 0x000ea4000c1e1b00 */
[----:B------:R-:W-:Y:S02]  /*08d0*/  IMAD.WIDE R16, R34, 0x8, R10 ;  /* 0x0000000822107825 */ /* 0x000fe400078e020a */
[----:B------:R-:W3:Y:S04]  /*08e0*/  LDG.E.64 R22, desc[UR4][R22.64] ;  /* 0x0000000416167981 */ /* 0x000ee8000c1e1b00 */
[----:B------:R-:W5:Y:S01]  /*08f0*/  LDG.E.64 R16, desc[UR4][R16.64] ;  /* 0x0000000410107981 */ /* 0x000f62000c1e1b00 */
[----:B------:R-:W-:Y:S01]  /*0900*/  IADD3 R36, PT, PT, -R33, RZ, RZ ;  /* 0x000000ff21247210 */ /* 0x000fe20007ffe1ff */
[----:B----4-:R-:W-:-:S03]  /*0910*/  DMUL R14, R14, UR14 ;  /* 0x0000000e0e0e7c28 */ /* 0x010fc60008000000 */
[----:B------:R-:W-:Y:S01]  /*0920*/  LEA R6, R36, R6, 0x2 ;  /* 0x0000000624067211 */ /* 0x000fe200078e10ff */
[----:B------:R-:W-:-:S04]  /*0930*/  DADD R20, R18, R20 ;  /* 0x0000000012147229 */ /* 0x000fc80000000014 */
[----:B------:R-:W-:Y:S01]  /*0940*/  IMAD.WIDE R18, R6, 0x8, R10 ;  /* 0x0000000806127825 */ /* 0x000fe200078e020a */
[C---:B------:R-:W-:Y:S02]  /*0950*/  LEA R3, R7.reuse, R3, 0x2 ;  /* 0x0000000307037211 */ /* 0x040fe400078e10ff */
[----:B------:R-:W-:Y:S02]  /*0960*/  IADD3 R28, PT, PT, R28, 0x4, RZ ;  /* 0x000000041c1c7810 */ /* 0x000fe40007ffe0ff */
[----:B------:R-:W-:Y:S01]  /*0970*/  IADD3 R31, PT, PT, -R7, RZ, RZ ;  /* 0x000000ff071f7210 */ /* 0x000fe20007ffe1ff */
[----:B------:R-:W4:Y:S02]  /*0980*/  LDG.E.64 R18, desc[UR4][R18.64] ;  /* 0x0000000412127981 */ /* 0x000f24000c1e1b00 */
[----:B------:R-:W-:Y:S01]  /*0990*/  IMAD R28, R28, R7, R29 ;  /* 0x000000071c1c7224 */ /* 0x000fe200078e021d */
[----:B------:R-:W-:-:S03]  /*09a0*/  LEA R0, R31, R0, 0x2 ;  /* 0x000000001f007211 */ /* 0x000fc600078e10ff */
[----:B------:R-:W-:Y:S02]  /*09b0*/  IMAD R30, R30, R33, R28 ;  /* 0x000000211e1e7224 */ /* 0x000fe400078e021c */
[----:B------:R-:W-:-:S06]  /*09c0*/  IMAD.WIDE R28, R0, 0x8, R10 ;  /* 0x00000008001c7825 */ /* 0x000fcc00078e020a */
[----:B------:R-:W4:Y:S01]  /*09d0*/  LDG.E.64 R28, desc[UR4][R28.64] ;  /* 0x000000041c1c7981 */ /* 0x000f22000c1e1b00 */
[----:B--2---:R-:W-:Y:S02]  /*09e0*/  DFMA R14, R26, UR8, R14 ;  /* 0x000000081a0e7c2b */ /* 0x004fe4000800000e */
[----:B---3--:R-:W-:Y:S01]  /*09f0*/  DFMA R24, R22, UR12, R24 ;  /* 0x0000000c16187c2b */ /* 0x008fe20008000018 */
[----:B------:R-:W-:-:S05]  /*0a00*/  IMAD.WIDE R22, R3, 0x8, R10 ;  /* 0x0000000803167825 */ /* 0x000fca00078e020a */
[----:B-----5:R-:W-:Y:S01]  /*0a10*/  DFMA R14, R16, UR6, R14 ;  /* 0x00000006100e7c2b */ /* 0x020fe2000800000e */
[----:B------:R-:W2:Y:S01]  /*0a20*/  LDG.E.64 R16, desc[UR4][R22.64] ;  /* 0x0000000416107981 */ /* 0x000ea2000c1e1b00 */
[----:B------:R-:W-:-:S06]  /*0a30*/  IMAD.WIDE R26, R30, 0x8, R10 ;  /* 0x000000081e1a7825 */ /* 0x000fcc00078e020a */
[----:B------:R-:W3:Y:S01]  /*0a40*/  LDG.E.64 R26, desc[UR4][R26.64] ;  /* 0x000000041a1a7981 */ /* 0x000ee2000c1e1b00 */
[----:B----4-:R-:W-:-:S03]  /*0a50*/  DFMA R14, R18, UR10, R14 ;  /* 0x0000000a120e7c2b */ /* 0x010fc6000800000e */
[----:B------:R-:W4:Y:S05]  /*0a60*/  LDG.E.64 R18, desc[UR4][R12.64+0x10] ;  /* 0x000010040c127981 */ /* 0x000f2a000c1e1b00 */
[----:B--2---:R-:W-:-:S08]  /*0a70*/  DFMA R14, R16, UR12, R14 ;  /* 0x0000000c100e7c2b */ /* 0x004fd0000800000e */
[----:B------:R-:W-:Y:S01]  /*0a80*/  DFMA R28, R28, UR16, R14 ;  /* 0x000000101c1c7c2b */ /* 0x000fe2000800000e */
[----:B------:R-:W-:Y:S01]  /*0a90*/  IADD3 R15, PT, PT, R8, -0x3, RZ ;  /* 0xfffffffd080f7810 */ /* 0x000fe20007ffe0ff */
[----:B---3--:R-:W-:-:S04]  /*0aa0*/  DFMA R24, R26, UR16, R24 ;  /* 0x000000101a187c2b */ /* 0x008fc80008000018 */
[----:B------:R-:W-:-:S05]  /*0ab0*/  IMAD.WIDE R14, R15, 0x8, R10 ;  /* 0x000000080f0e7825 */ /* 0x000fca00078e020a */
[----:B------:R-:W2:Y:S01]  /*0ac0*/  LDG.E.64 R26, desc[UR4][R14.64+0x8] ;  /* 0x000008040e1a7981 */ /* 0x000ea2000c1e1b00 */
[----:B------:R-:W-:Y:S01]  /*0ad0*/  IMAD.WIDE R16, R34, 0x8, R10 ;  /* 0x0000000822107825 */ /* 0x000fe200078e020a */
[----:B------:R-:W-:-:S03]  /*0ae0*/  DADD R20, R20, R24 ;  /* 0x0000000014147229 */ /* 0x000fc60000000018 */
[----:B------:R-:W-:-:S05]  /*0af0*/  IMAD.WIDE R16, R33, 0x8, R16 ;  /* 0x0000000821107825 */ /* 0x000fca00078e0210 */
[----:B------:R-:W3:Y:S01]  /*0b00*/  LDG.E.64 R24, desc[UR4][R16.64] ;  /* 0x0000000410187981 */ /* 0x000ee2000c1e1b00 */
[----:B----4-:R-:W-:Y:S01]  /*0b10*/  DMUL R18, R18, UR14 ;  /* 0x0000000e12127c28 */ /* 0x010fe20008000000 */
[----:B------:R-:W-:Y:S01]  /*0b20*/  LEA R4, R36, R4, 0x2 ;  /* 0x0000000424047211 */ /* 0x000fe200078e10ff */
[----:B------:R-:W-:-:S06]  /*0b30*/  IMAD.WIDE R22, R7, 0x8, R22 ;  /* 0x0000000807167825 */ /* 0x000fcc00078e0216 */
[----:B--2---:R-:W-:Y:S01]  /*0b40*/  DFMA R18, R26, UR8, R18 ;  /* 0x000000081a127c2b */ /* 0x004fe20008000012 */
[----:B------:R-:W-:-:S06]  /*0b50*/  IMAD.WIDE R26, R4, 0x8, R10 ;  /* 0x00000008041a7825 */ /* 0x000fcc00078e020a */
[----:B------:R-:W2:Y:S01]  /*0b60*/  LDG.E.64 R26, desc[UR4][R26.64] ;  /* 0x000000041a1a7981 */ /* 0x000ea2000c1e1b00 */
[----:B---3--:R-:W-:-:S03]  /*0b70*/  DFMA R18, R24, UR6, R18 ;  /* 0x0000000618127c2b */ /* 0x008fc60008000012 */
[----:B------:R-:W3:Y:S01]  /*0b80*/  LDG.E.64 R24, desc[UR4][R22.64] ;  /* 0x0000000416187981 */ /* 0x000ee2000c1e1b00 */
[----:B------:R-:W-:-:S04]  /*0b90*/  LEA R9, R31, R9, 0x2 ;  /* 0x000000091f097211 */ /* 0x000fc800078e10ff */
[----:B--2---:R-:W-:-:S08]  /*0ba0*/  DFMA R18, R26, UR10, R18 ;  /* 0x0000000a1a127c2b */ /* 0x004fd00008000012 */
[----:B---3--:R-:W-:Y:S01]  /*0bb0*/  DFMA R18, R24, UR12, R18 ;  /* 0x0000000c18127c2b */ /* 0x008fe20008000012 */
[----:B------:R-:W-:-:S06]  /*0bc0*/  IMAD.WIDE R24, R9, 0x8, R10 ;  /* 0x0000000809187825 */ /* 0x000fcc00078e020a */
[----:B------:R-:W2:Y:S01]  /*0bd0*/  LDG.E.64 R24, desc[UR4][R24.64] ;  /* 0x0000000418187981 */ /* 0x000ea2000c1e1b00 */
[----:B------:R-:W-:Y:S01]  /*0be0*/  UMOV UR18, 0xc28f5c29 ;  /* 0xc28f5c2900127882 */ /* 0x000fe20000000000 */
[----:B------:R-:W-:Y:S01]  /*0bf0*/  UMOV UR19, 0x3fbc28f5 ;  /* 0x3fbc28f500137882 */ /* 0x000fe20000000000 */
[----:B------:R-:W-:Y:S01]  /*0c00*/  DADD R28, R20, R28 ;  /* 0x00000000141c7229 */ /* 0x000fe2000000001c */
[----:B------:R-:W3:Y:S01]  /*0c10*/  LDG.E.64 R20, desc[UR4][R14.64+0x10] ;  /* 0x000010040e147981 */ /* 0x000ee2000c1e1b00 */
[----:B------:R-:W-:-:S05]  /*0c20*/  IMAD.WIDE R16, R33, 0x8, R16 ;  /* 0x0000000821107825 */ /* 0x000fca00078e0210 */
[----:B------:R-:W4:Y:S01]  /*0c30*/  LDG.E.64 R26, desc[UR4][R16.64] ;  /* 0x00000004101a7981 */ /* 0x000f22000c1e1b00 */
[----:B------:R-:W-:Y:S01]  /*0c40*/  LEA R32, R36, R32, 0x2 ;  /* 0x0000002024207211 */ /* 0x000fe200078e10ff */
[----:B------:R-:W-:Y:S02]  /*0c50*/  IMAD.WIDE R22, R7, 0x8, R22 ;  /* 0x0000000807167825 */ /* 0x000fe400078e0216 */
[----:B------:R-:W5:Y:S01]  /*0c60*/  LDG.E.64 R14, desc[UR4][R14.64+0x18] ;  /* 0x000018040e0e7981 */ /* 0x000f62000c1e1b00 */
[----:B--2---:R-:W-:-:S03]  /*0c70*/  DFMA R18, R24, UR18, R18 ;  /* 0x0000001218127c2b */ /* 0x004fc60008000012 */
[----:B------:R-:W2:Y:S05]  /*0c80*/  LDG.E.64 R24, desc[UR4][R12.64+0x8] ;  /* 0x000008040c187981 */ /* 0x000eaa000c1e1b00 */
[----:B------:R-:W-:Y:S01]  /*0c90*/  DADD R18, R28, R18 ;  /* 0x000000001c127229 */ /* 0x000fe20000000012 */
[----:B------:R-:W5:Y:S01]  /*0ca0*/  LDG.E.64 R28, desc[UR4][R12.64] ;  /* 0x000000040c1c7981 */ /* 0x000f62000c1e1b00 */
[----:B--2---:R-:W-:-:S08]  /*0cb0*/  DMUL R24, R24, UR14 ;  /* 0x0000000e18187c28 */ /* 0x004fd00008000000 */
[----:B---3--:R-:W-:Y:S01]  /*0cc0*/  DFMA R24, R20, UR8, R24 ;  /* 0x0000000814187c2b */ /* 0x008fe20008000018 */
[----:B------:R-:W-:-:S06]  /*0cd0*/  IMAD.WIDE R20, R32, 0x8, R10 ;  /* 0x0000000820147825 */ /* 0x000fcc00078e020a */
[----:B------:R-:W2:Y:S01]  /*0ce0*/  LDG.E.64 R20, desc[UR4][R20.64] ;  /* 0x0000000414147981 */ /* 0x000ea2000c1e1b00 */
[----:B----4-:R-:W-:-:S03]  /*0cf0*/  DFMA R24, R26, UR6, R24 ;  /* 0x000000061a187c2b */ /* 0x010fc60008000018 */
[----:B------:R-:W3:Y:S01]  /*0d00*/  LDG.E.64 R26, desc[UR4][R22.64] ;  /* 0x00000004161a7981 */ /* 0x000ee2000c1e1b00 */
[----:B------:R-:W-:Y:S02]  /*0d10*/  LEA R35, R31, R35, 0x2 ;  /* 0x000000231f237211 */ /* 0x000fe400078e10ff */
[----:B------:R-:W-:Y:S02]  /*0d20*/  LEA R5, R36, R5, 0x2 ;  /* 0x0000000524057211 */ /* 0x000fe400078e10ff */
[----:B--2---:R-:W-:-:S08]  /*0d30*/  DFMA R20, R20, UR10, R24 ;  /* 0x0000000a14147c2b */ /* 0x004fd00008000018 */
[----:B---3--:R-:W-:Y:S01]  /*0d40*/  DFMA R26, R26, UR12, R20 ;  /* 0x0000000c1a1a7c2b */ /* 0x008fe20008000014 */
[----:B------:R-:W-:-:S04]  /*0d50*/  IMAD.WIDE R20, R33, 0x8, R16 ;  /* 0x0000000821147825 */ /* 0x000fc800078e0210 */
[----:B------:R-:W-:Y:S02]  /*0d60*/  IMAD.WIDE R16, R35, 0x8, R10 ;  /* 0x0000000823107825 */ /* 0x000fe400078e020a */
[----:B------:R-:W2:Y:S04]  /*0d70*/  LDG.E.64 R20, desc[UR4][R20.64] ;  /* 0x0000000414147981 */ /* 0x000ea8000c1e1b00 */
[----:B------:R-:W3:Y:S01]  /*0d80*/  LDG.E.64 R16, desc[UR4][R16.64] ;  /* 0x0000000410107981 */ /* 0x000ee2000c1e1b00 */
[----:B-----5:R-:W-:-:S08]  /*0d90*/  DMUL R24, R28, UR14 ;  /* 0x0000000e1c187c28 */ /* 0x020fd00008000000 */
[----:B------:R-:W-:Y:S01]  /*0da0*/  DFMA R24, R14, UR8, R24 ;  /* 0x000000080e187c2b */ /* 0x000fe20008000018 */
[----:B------:R-:W-:-:S06]  /*0db0*/  IMAD.WIDE R14, R5, 0x8, R10 ;  /* 0x00000008050e7825 */ /* 0x000fcc00078e020a */
[----:B------:R-:W4:Y:S01]  /*0dc0*/  LDG.E.64 R14, desc[UR4][R14.64] ;  /* 0x000000040e0e7981 */ /* 0x000f22000c1e1b00 */
[----:B------:R-:W-:Y:S01]  /*0dd0*/  LEA R34, R33, R34, 0x2 ;  /* 0x0000002221227211 */ /* 0x000fe200078e10ff */
[----:B--2---:R-:W-:Y:S02]  /*0de0*/  DFMA R24, R20, UR6, R24 ;  /* 0x0000000614187c2b */ /* 0x004fe40008000018 */
[----:B------:R-:W2:Y:S01]  /*0df0*/  LDG.E.64 R20, desc[UR4][R12.64+-0x8] ;  /* 0xfffff8040c147981 */ /* 0x000ea2000c1e1b00 */
[----:B---3--:R-:W-:Y:S01]  /*0e00*/  DFMA R16, R16, UR16, R26 ;  /* 0x0000001010107c2b */ /* 0x008fe2000800001a */
[----:B------:R-:W-:-:S05]  /*0e10*/  IADD3 R27, PT, PT, R8, 0x1, RZ ;  /* 0x00000001081b7810 */ /* 0x000fca0007ffe0ff */
[----:B------:R-:W-:-:S06]  /*0e20*/  IMAD.WIDE R26, R27, 0x8, R10 ;  /* 0x000000081b1a7825 */ /* 0x000fcc00078e020a */
[----:B------:R-:W3:Y:S01]  /*0e30*/  LDG.E.64 R26, desc[UR4][R26.64] ;  /* 0x000000041a1a7981 */ /* 0x000ee2000c1e1b00 */
[----:B----4-:R-:W-:Y:S01]  /*0e40*/  DFMA R14, R14, UR10, R24 ;  /* 0x0000000a0e0e7c2b */ /* 0x010fe20008000018 */
[----:B------:R-:W-:-:S04]  /*0e50*/  IMAD.WIDE R24, R7, 0x8, R22 ;  /* 0x0000000807187825 */ /* 0x000fc800078e0216 */
[----:B------:R-:W-:Y:S02]  /*0e60*/  IMAD.WIDE R22, R34, 0x8, R10 ;  /* 0x0000000822167825 */ /* 0x000fe400078e020a */
[----:B------:R-:W4:Y:S04]  /*0e70*/  LDG.E.64 R24, desc[UR4][R24.64] ;  /* 0x0000000418187981 */ /* 0x000f28000c1e1b00 */
[----:B------:R-:W5:Y:S01]  /*0e80*/  LDG.E.64 R22, desc[UR4][R22.64] ;  /* 0x0000000416167981 */ /* 0x000f62000c1e1b00 */
[----:B------:R-:W-:Y:S01]  /*0e90*/  DADD R16, R18, R16 ;  /* 0x0000000012107229 */ /* 0x000fe20000000010 */
[----:B------:R-:W-:Y:S02]  /*0ea0*/  LEA R30, R31, R30, 0x2 ;  /* 0x0000001e1f1e7211 */ /* 0x000fe400078e10ff */
[----:B------:R-:W-:-:S03]  /*0eb0*/  LEA R3, R7, R3, 0x2 ;  /* 0x0000000307037211 */ /* 0x000fc600078e10ff */
[----:B------:R-:W-:-:S06]  /*0ec0*/  IMAD.WIDE R36, R30, 0x8, R10 ;  /* 0x000000081e247825 */ /* 0x000fcc00078e020a */
[----:B------:R-:W5:Y:S01]  /*0ed0*/  LDG.E.64 R36, desc[UR4][R36.64] ;  /* 0x0000000424247981 */ /* 0x000f62000c1e1b00 */
[----:B--2---:R-:W-:-:S08]  /*0ee0*/  DMUL R20, R20, UR14 ;  /* 0x0000000e14147c28 */ /* 0x004fd00008000000 */
[----:B---3--:R-:W-:Y:S01]  /*0ef0*/  DFMA R20, R26, UR8, R20 ;  /* 0x000000081a147c2b */ /* 0x008fe20008000014 */
[----:B------:R-:W-:-:S04]  /*0f00*/  IADD3 R26, PT, PT, -R33, RZ, RZ ;  /* 0x000000ff211a7210 */ /* 0x000fc80007ffe1ff */
[----:B------:R-:W-:-:S05]  /*0f10*/  LEA R6, R26, R6, 0x2 ;  /* 0x000000061a067211 */ /* 0x000fca00078e10ff */
[----:B------:R-:W-:Y:S01]  /*0f20*/  IMAD.WIDE R18, R6, 0x8, R10 ;  /* 0x0000000806127825 */ /* 0x000fe200078e020a */
[----:B------:R-:W-:Y:S01]  /*0f30*/  IADD3 R27, PT, PT, -R7, RZ, RZ ;  /* 0x000000ff071b7210 */ /* 0x000fe20007ffe1ff */
[----:B----4-:R-:W-:-:S04]  /*0f40*/  DFMA R24, R24, UR12, R14 ;  /* 0x0000000c18187c2b */ /* 0x010fc8000800000e */
[----:B------:R-:W2:Y:S01]  /*0f50*/  LDG.E.64 R18, desc[UR4][R18.64] ;  /* 0x0000000412127981 */ /* 0x000ea2000c1e1b00 */
[----:B------:R-:W-:Y:S01]  /*0f60*/  IMAD.WIDE R14, R3, 0x8, R10 ;  /* 0x00000008030e7825 */ /* 0x000fe200078e020a */
[----:B------:R-:W-:Y:S01]  /*0f70*/  LEA R0, R27, R0, 0x2 ;  /* 0x000000001b007211 */ /* 0x000fe200078e10ff */
[----:B-----5:R-:W-:-:S03]  /*0f80*/  DFMA R20, R22, UR6, R20 ;  /* 0x0000000616147c2b */ /* 0x020fc60008000014 */
[----:B------:R-:W3:Y:S01]  /*0f90*/  LDG.E.64 R28, desc[UR4][R14.64] ;  /* 0x000000040e1c7981 */ /* 0x000ee2000c1e1b00 */
[----:B------:R-:W-:-:S06]  /*0fa0*/  IMAD.WIDE R22, R0, 0x8, R10 ;  /* 0x0000000800167825 */ /* 0x000fcc00078e020a */
[----:B------:R-:W4:Y:S01]  /*0fb0*/  LDG.E.64 R22, desc[UR4][R22.64] ;  /* 0x0000000416167981 */ /* 0x000f22000c1e1b00 */
[----:B------:R-:W-:Y:S02]  /*0fc0*/  DFMA R24, R36, UR16, R24 ;  /* 0x0000001024187c2b */ /* 0x000fe40008000018 */
[----:B--2---:R-:W-:-:S08]  /*0fd0*/  DFMA R18, R18, UR10, R20 ;  /* 0x0000000a12127c2b */ /* 0x004fd00008000014 */
[----:B---3--:R-:W-:Y:S01]  /*0fe0*/  DFMA R18, R28, UR12, R18 ;  /* 0x0000000c1c127c2b */ /* 0x008fe20008000012 */
[----:B------:R-:W-:-:S07]  /*0ff0*/  IADD3 R29, PT, PT, R8, 0x1, RZ ;  /* 0x00000001081d7810 */ /* 0x000fce0007ffe0ff */
[----:B----4-:R-:W-:Y:S02]  /*1000*/  DFMA R18, R22, UR16, R18 ;  /* 0x0000001016127c2b */ /* 0x010fe40008000012 */
[----:B------:R-:W-:Y:S01]  /*1010*/  DADD R22, R16, R24 ;  /* 0x0000000010167229 */ /* 0x000fe20000000018 */
[----:B------:R-:W2:Y:S01]  /*1020*/  LDG.E.64 R24, desc[UR4][R12.64+-0x10] ;  /* 0xfffff0040c187981 */ /* 0x000ea2000c1e1b00 */
[----:B------:R-:W-:-:S04]  /*1030*/  IMAD.WIDE R16, R29, 0x8, R10 ;  /* 0x000000081d107825 */ /* 0x000fc800078e020a */
[----:B------:R-:W-:Y:S01]  /*1040*/  IMAD.WIDE R20, R34, 0x8, R10 ;  /* 0x0000000822147825 */ /* 0x000fe200078e020a */
[----:B------:R-:W3:Y:S03]  /*1050*/  LDG.E.64 R36, desc[UR4][R16.64+0x8] ;  /* 0x0000080410247981 */ /* 0x000ee6000c1e1b00 */
[----:B------:R-:W-:-:S05]  /*1060*/  IMAD.WIDE R20, R33, 0x8, R20 ;  /* 0x0000000821147825 */ /* 0x000fca00078e0214 */
[----:B------:R-:W4:Y:S01]  /*1070*/  LDG.E.64 R28, desc[UR4][R20.64] ;  /* 0x00000004141c7981 */ /* 0x000f22000c1e1b00 */
[----:B------:R-:W-:Y:S01]  /*1080*/  LEA R4, R26, R4, 0x2 ;  /* 0x000000041a047211 */ /* 0x000fe200078e10ff */
[----:B--2---:R-:W-:-:S08]  /*1090*/  DMUL R24, R24, UR14 ;  /* 0x0000000e18187c28 */ /* 0x004fd00008000000 */
[----:B---3--:R-:W-:-:S08]  /*10a0*/  DFMA R24, R36, UR8, R24 ;  /* 0x0000000824187c2b */ /* 0x008fd00008000018 */
[----:B----4-:R-:W-:Y:S01]  /*10b0*/  DFMA R24, R28, UR6, R24 ;  /* 0x000000061c187c2b */ /* 0x010fe20008000018 */
[----:B------:R-:W-:-:S06]  /*10c0*/  IMAD.WIDE R28, R4, 0x8, R10 ;  /* 0x00000008041c7825 */ /* 0x000fcc00078e020a */
[----:B------:R-:W2:Y:S01]  /*10d0*/  LDG.E.64 R28, desc[UR4][R28.64] ;  /* 0x000000041c1c7981 */ /* 0x000ea2000c1e1b00 */
[----:B------:R-:W-:-:S05]  /*10e0*/  IMAD.WIDE R36, R7, 0x8, R14 ;  /* 0x0000000807247825 */ /* 0x000fca00078e020e */
[----:B------:R-:W3:Y:S01]  /*10f0*/  LDG.E.64 R14, desc[UR4][R36.64] ;  /* 0x00000004240e7981 */ /* 0x000ee2000c1e1b00 */
[----:B------:R-:W-:Y:S01]  /*1100*/  LEA R9, R27, R9, 0x2 ;  /* 0x000000091b097211 */ /* 0x000fe200078e10ff */
[----:B------:R-:W-:-:S04]  /*1110*/  DADD R18, R22, R18 ;  /* 0x0000000016127229 */ /* 0x000fc80000000012 */
[----:B------:R-:W-:-:S06]  /*1120*/  IMAD.WIDE R22, R9, 0x8, R10 ;  /* 0x0000000809167825 */ /* 0x000fcc00078e020a */
[----:B------:R-:W4:Y:S01]  /*1130*/  LDG.E.64 R22, desc[UR4][R22.64] ;  /* 0x0000000416167981 */ /* 0x000f22000c1e1b00 */
[----:B--2---:R-:W-:-:S03]  /*1140*/  DFMA R24, R28, UR10, R24 ;  /* 0x0000000a1c187c2b */ /* 0x004fc60008000018 */
[----:B------:R-:W2:Y:S05]  /*1150*/  LDG.E.64 R28, desc[UR4][R12.64+-0x18] ;  /* 0xffffe8040c1c7981 */ /* 0x000eaa000c1e1b00 */
[----:B---3--:R-:W-:Y:S02]  /*1160*/  DFMA R14, R14, UR12, R24 ;  /* 0x0000000c0e0e7c2b */ /* 0x008fe40008000018 */
[----:B------:R-:W3:Y:S06]  /*1170*/  LDG.E.64 R24, desc[UR4][R16.64+0x10] ;  /* 0x0000100410187981 */ /* 0x000eec000c1e1b00 */
[----:B----4-:R-:W-:-:S08]  /*1180*/  DFMA R14, R22, UR18, R14 ;  /* 0x00000012160e7c2b */ /* 0x010fd0000800000e */
[----:B------:R-:W-:Y:S01]  /*1190*/  DADD R14, R18, R14 ;  /* 0x00000000120e7229 */ /* 0x000fe2000000000e */
[----:B------:R-:W-:-:S05]  /*11a0*/  IMAD.WIDE R22, R33, 0x8, R20 ;  /* 0x0000000821167825 */ /* 0x000fca00078e0214 */
[----:B------:R-:W4:Y:S01]  /*11b0*/  LDG.E.64 R20, desc[UR4][R22.64] ;  /* 0x0000000416147981 */ /* 0x000f22000c1e1b00 */
[----:B--2---:R-:W-:-:S03]  /*11c0*/  DMUL R18, R28, UR14 ;  /* 0x0000000e1c127c28 */ /* 0x004fc60008000000 */
[----:B------:R0:W2:Y:S05]  /*11d0*/  LDG.E.64 R28, desc[UR4][R16.64+0x18] ;  /* 0x00001804101c7981 */ /* 0x0000aa000c1e1b00 */
[----:B---3--:R-:W-:Y:S01]  /*11e0*/  DFMA R18, R24, UR8, R18 ;  /* 0x0000000818127c2b */ /* 0x008fe20008000012 */
[----:B------:R-:W3:Y:S01]  /*11f0*/  LDG.E.64 R24, desc[UR4][R12.64+-0x20] ;  /* 0xffffe0040c187981 */ /* 0x000ee2000c1e1b00 */
[----:B------:R-:W-:-:S05]  /*1200*/  LEA R32, R26, R32, 0x2 ;  /* 0x000000201a207211 */ /* 0x000fca00078e10ff */
[----:B0-----:R-:W-:-:S06]  /*1210*/  IMAD.WIDE R16, R32, 0x8, R10 ;  /* 0x0000000820107825 */ /* 0x001fcc00078e020a */
[----:B------:R-:W5:Y:S01]  /*1220*/  LDG.E.64 R16, desc[UR4][R16.64] ;  /* 0x0000000410107981 */ /* 0x000f62000c1e1b00 */
[----:B------:R-:W-:-:S04]  /*1230*/  IMAD.WIDE R22, R33, 0x8, R22 ;  /* 0x0000000821167825 */ /* 0x000fc800078e0216 */
[----:B------:R-:W-:Y:S02]  /*1240*/  IMAD.WIDE R36, R7, 0x8, R36 ;  /* 0x0000000807247825 */ /* 0x000fe400078e0224 */
[----:B------:R-:W5:Y:S01]  /*1250*/  LDG.E.64 R22, desc[UR4][R22.64] ;  /* 0x0000000416167981 */ /* 0x000f62000c1e1b00 */
[----:B----4-:R-:W-:-:S03]  /*1260*/  DFMA R18, R20, UR6, R18 ;  /* 0x0000000614127c2b */ /* 0x010fc60008000012 */
[----:B------:R-:W4:Y:S01]  /*1270*/  LDG.E.64 R20, desc[UR4][R36.64] ;  /* 0x0000000424147981 */ /* 0x000f22000c1e1b00 */
[----:B---3--:R-:W-:-:S08]  /*1280*/  DMUL R24, R24, UR14 ;  /* 0x0000000e18187c28 */ /* 0x008fd00008000000 */
[----:B--2---:R-:W-:Y:S01]  /*1290*/  DFMA R24, R28, UR8, R24 ;  /* 0x000000081c187c2b */ /* 0x004fe20008000018 */
[----:B------:R-:W-:-:S05]  /*12a0*/  LEA R29, R26, R5, 0x2 ;  /* 0x000000051a1d7211 */ /* 0x000fca00078e10ff */
[----:B------:R-:W-:-:S06]  /*12b0*/  IMAD.WIDE R28, R29, 0x8, R10 ;  /* 0x000000081d1c7825 */ /* 0x000fcc00078e020a */
[----:B------:R-:W2:Y:S01]  /*12c0*/  LDG.E.64 R28, desc[UR4][R28.64] ;  /* 0x000000041c1c7981 */ /* 0x000ea2000c1e1b00 */
[----:B------:R-:W-:Y:S01]  /*12d0*/  LEA R35, R27, R35, 0x2 ;  /* 0x000000231b237211 */ /* 0x000fe200078e10ff */
[----:B-----5:R-:W-:-:S04]  /*12e0*/  DFMA R16, R16, UR10, R18 ;  /* 0x0000000a10107c2b */ /* 0x020fc80008000012 */
[----:B------:R-:W-:Y:S01]  /*12f0*/  IMAD.WIDE R18, R35, 0x8, R10 ;  /* 0x0000000823127825 */ /* 0x000fe200078e020a */
[----:B------:R-:W-:-:S05]  /*1300*/  DFMA R22, R22, UR6, R24 ;  /* 0x0000000616167c2b */ /* 0x000fca0008000018 */
[----:B------:R-:W3:Y:S01]  /*1310*/  LDG.E.64 R18, desc[UR4][R18.64] ;  /* 0x0000000412127981 */ /* 0x000ee2000c1e1b00 */
[----:B----4-:R-:W-:Y:S01]  /*1320*/  DFMA R16, R20, UR12, R16 ;  /* 0x0000000c14107c2b */ /* 0x010fe20008000010 */
[----:B------:R-:W-:Y:S02]  /*1330*/  IADD3 R5, PT, PT, R8, 0x5, RZ ;  /* 0x0000000508057810 */ /* 0x000fe40007ffe0ff */
[----:B------:R-:W4:Y:S01]  /*1340*/  LDG.E.64 R20, desc[UR4][R12.64+-0x28] ;  /* 0xffffd8040c147981 */ /* 0x000f22000c1e1b00 */
[----:B------:R-:W-:-:S06]  /*1350*/  IMAD.WIDE R36, R7, 0x8, R36 ;  /* 0x0000000807247825 */ /* 0x000fcc00078e0224 */
[----:B------:R-:W5:Y:S01]  /*1360*/  LDG.E.64 R36, desc[UR4][R36.64] ;  /* 0x0000000424247981 */ /* 0x000f62000c1e1b00 */
[----:B--2---:R-:W-:Y:S01]  /*1370*/  DFMA R28, R28, UR10, R22 ;  /* 0x0000000a1c1c7c2b */ /* 0x004fe20008000016 */
[----:B------:R-:W-:-:S05]  /*1380*/  IMAD.WIDE R22, R5, 0x8, R10 ;  /* 0x0000000805167825 */ /* 0x000fca00078e020a */
[----:B------:R-:W2:Y:S01]  /*1390*/  LDG.E.64 R38, desc[UR4][R22.64] ;  /* 0x0000000416267981 */ /* 0x000ea2000c1e1b00 */
[----:B---3--:R-:W-:Y:S02]  /*13a0*/  DFMA R16, R18, UR16, R16 ;  /* 0x0000001012107c2b */ /* 0x008fe40008000010 */
[----:B----4-:R-:W-:Y:S01]  /*13b0*/  DMUL R20, R20, UR14 ;  /* 0x0000000e14147c28 */ /* 0x010fe20008000000 */
[----:B------:R-:W-:-:S05]  /*13c0*/  LEA R25, R33, R34, 0x2 ;  /* 0x0000002221197211 */ /* 0x000fca00078e10ff */
[----:B------:R-:W-:Y:S02]  /*13d0*/  DADD R14, R14, R16 ;  /* 0x000000000e0e7229 */ /* 0x000fe40000000010 */
[----:B------:R-:W3:Y:S01]  /*13e0*/  LDG.E.64 R16, desc[UR4][R12.64+-0x30] ;  /* 0xffffd0040c107981 */ /* 0x000ee2000c1e1b00 */
[----:B------:R-:W-:Y:S01]  /*13f0*/  LEA R27, R27, R30, 0x2 ;  /* 0x0000001e1b1b7211 */ /* 0x000fe200078e10ff */
[--C-:B------:R-:W-:Y:S01]  /*1400*/  IMAD.WIDE R24, R25, 0x8, R10.reuse ;  /* 0x0000000819187825 */ /* 0x100fe200078e020a */
[----:B------:R-:W-:Y:S01]  /*1410*/  IADD3 R5, PT, PT, -R33, RZ, RZ ;  /* 0x000000ff21057210 */ /* 0x000fe20007ffe1ff */
[----:B-----5:R-:W-:Y:S02]  /*1420*/  DFMA R28, R36, UR12, R28 ;  /* 0x0000000c241c7c2b */ /* 0x020fe4000800001c */
[----:B------:R-:W-:Y:S01]  /*1430*/  IMAD.WIDE R26, R27, 0x8, R10 ;  /* 0x000000081b1a7825 */ /* 0x000fe200078e020a */
[----:B------:R-:W-:Y:S01]  /*1440*/  LEA R37, R5, R6, 0x2 ;  /* 0x0000000605257211 */ /* 0x000fe200078e10ff */
[----:B------:R-:W4:Y:S02]  /*1450*/  LDG.E.64 R18, desc[UR4][R24.64] ;  /* 0x0000000418127981 */ /* 0x000f24000c1e1b00 */
[----:B------:R-:W-:-:S02]  /*1460*/  IMAD.WIDE R30, R33, 0x8, R24 ;  /* 0x00000008211e7825 */ /* 0x000fc400078e0218 */
[----:B------:R-:W5:Y:S02]  /*1470*/  LDG.E.64 R26, desc[UR4][R26.64] ;  /* 0x000000041a1a7981 */ /* 0x000f64000c1e1b00 */
[----:B------:R-:W-:Y:S02]  /*1480*/  IMAD.WIDE R36, R37, 0x8, R10 ;  /* 0x0000000825247825 */ /* 0x000fe400078e020a */
[----:B------:R-:W5:Y:S04]  /*1490*/  LDG.E.64 R12, desc[UR4][R12.64+-0x38] ;  /* 0xffffc8040c0c7981 */ /* 0x000f68000c1e1b00 */
[----:B------:R0:W5:Y:S04]  /*14a0*/  LDG.E.64 R24, desc[UR4][R30.64] ;  /* 0x000000041e187981 */ /* 0x000168000c1e1b00 */
[----:B------:R-:W5:Y:S01]  /*14b0*/  LDG.E.64 R36, desc[UR4][R36.64] ;  /* 0x0000000424247981 */ /* 0x000f62000c1e1b00 */
[----:B--2---:R-:W-:-:S03]  /*14c0*/  DFMA R38, R38, UR8, R20 ;  /* 0x0000000826267c2b */ /* 0x004fc60008000014 */
[----:B------:R-:W2:Y:S01]  /*14d0*/  LDG.E.64 R20, desc[UR4][R22.64+0x8] ;  /* 0x0000080416147981 */ /* 0x000ea2000c1e1b00 */
[C---:B------:R-:W-:Y:S01]  /*14e0*/  LEA R3, R7.reuse, R3, 0x2 ;  /* 0x0000000307037211 */ /* 0x040fe200078e10ff */
[----:B---3--:R-:W-:Y:S02]  /*14f0*/  DMUL R16, R16, UR14 ;  /* 0x0000000e10107c28 */ /* 0x008fe40008000000 */
[----:B------:R-:W3:Y:S01]  /*1500*/  LDG.E.64 R22, desc[UR4][R22.64+0x10] ;  /* 0x0000100416167981 */ /* 0x000ee2000c1e1b00 */
[----:B------:R-:W-:Y:S01]  /*1510*/  IADD3 R6, PT, PT, -R7, RZ, RZ ;  /* 0x000000ff07067210 */ /* 0x000fe20007ffe1ff */
[----:B----4-:R-:W-:Y:S01]  /*1520*/  DFMA R18, R18, UR6, R38 ;  /* 0x0000000612127c2b */ /* 0x010fe20008000026 */
[----:B------:R-:W-:Y:S01]  /*1530*/  LEA R39, R5, R32, 0x2 ;  /* 0x0000002005277211 */ /* 0x000fe200078e10ff */
[----:B-----5:R-:W-:Y:S01]  /*1540*/  DFMA R26, R26, UR18, R28 ;  /* 0x000000121a1a7c2b */ /* 0x020fe2000800001c */
[----:B------:R-:W-:Y:S01]  /*1550*/  IMAD.WIDE R28, R3, 0x8, R10 ;  /* 0x00000008031c7825 */ /* 0x000fe200078e020a */
[----:B------:R-:W-:-:S02]  /*1560*/  LEA R9, R6, R9, 0x2 ;  /* 0x0000000906097211 */ /* 0x000fc400078e10ff */
[----:B------:R-:W-:Y:S02]  /*1570*/  LEA R3, R6, R35, 0x2 ;  /* 0x0000002306037211 */ /* 0x000fe400078e10ff */
[----:B------:R-:W-:Y:S01]  /*1580*/  DFMA R18, R36, UR10, R18 ;  /* 0x0000000a24127c2b */ /* 0x000fe20008000012 */
[----:B------:R-:W-:-:S05]  /*1590*/  IMAD.WIDE R36, R7, 0x8, R28 ;  /* 0x0000000807247825 */ /* 0x000fca00078e021c */
[----:B------:R-:W4:Y:S01]  /*15a0*/  LDG.E.64 R34, desc[UR4][R36.64] ;  /* 0x0000000424227981 */ /* 0x000f22000c1e1b00 */
[----:B--2---:R-:W-:Y:S01]  /*15b0*/  DFMA R16, R20, UR8, R16 ;  /* 0x0000000814107c2b */ /* 0x004fe20008000010 */
[----:B------:R-:W-:Y:S01]  /*15c0*/  LEA R21, R5, R4, 0x2 ;  /* 0x0000000405157211 */ /* 0x000fe200078e10ff */
[----:B------:R-:W-:Y:S01]  /*15d0*/  IMAD.WIDE R4, R33, 0x8, R30 ;  /* 0x0000000821047825 */ /* 0x000fe200078e021e */
[----:B0-----:R-:W-:-:S03]  /*15e0*/  LEA R31, R6, R0, 0x2 ;  /* 0x00000000061f7211 */ /* 0x001fc600078e10ff */
[--C-:B------:R-:W-:Y:S02]  /*15f0*/  IMAD.WIDE R20, R21, 0x8, R10.reuse ;  /* 0x0000000815147825 */ /* 0x100fe400078e020a */
[----:B------:R-:W-:Y:S01]  /*1600*/  DFMA R16, R24, UR6, R16 ;  /* 0x0000000618107c2b */ /* 0x000fe20008000010 */
[----:B------:R-:W2:Y:S01]  /*1610*/  LDG.E.64 R4, desc[UR4][R4.64] ;  /* 0x0000000404047981 */ /* 0x000ea2000c1e1b00 */
[----:B------:R-:W-:-:S03]  /*1620*/  IMAD.WIDE R30, R31, 0x8, R10 ;  /* 0x000000081f1e7825 */ /* 0x000fc600078e020a */
[----:B------:R0:W5:Y:S01]  /*1630*/  LDG.E.64 R24, desc[UR4][R28.64] ;  /* 0x000000041c187981 */ /* 0x000162000c1e1b00 */
[----:B------:R-:W-:-:S03]  /*1640*/  IMAD.WIDE R32, R39, 0x8, R10 ;  /* 0x0000000827207825 */ /* 0x000fc600078e020a */
[----:B------:R-:W4:Y:S04]  /*1650*/  LDG.E.64 R20, desc[UR4][R20.64] ;  /* 0x0000000414147981 */ /* 0x000f28000c1e1b00 */
[----:B------:R-:W4:Y:S01]  /*1660*/  LDG.E.64 R30, desc[UR4][R30.64] ;  /* 0x000000041e1e7981 */ /* 0x000f22000c1e1b00 */
[----:B0-----:R-:W-:-:S03]  /*1670*/  IMAD.WIDE R28, R7, 0x8, R36 ;  /* 0x00000008071c7825 */ /* 0x001fc600078e0224 */
[----:B------:R-:W4:Y:S01]  /*1680*/  LDG.E.64 R32, desc[UR4][R32.64] ;  /* 0x0000000420207981 */ /* 0x000f22000c1e1b00 */
[----:B------:R-:W-:-:S03]  /*1690*/  IMAD.WIDE R6, R9, 0x8, R10 ;  /* 0x0000000809067825 */ /* 0x000fc600078e020a */
[----:B------:R-:W4:Y:S01]  /*16a0*/  LDG.E.64 R8, desc[UR4][R28.64] ;  /* 0x000000041c087981 */ /* 0x000f22000c1e1b00 */
[----:B------:R-:W-:-:S03]  /*16b0*/  IMAD.WIDE R10, R3, 0x8, R10 ;  /* 0x00000008030a7825 */ /* 0x000fc600078e020a */
[----:B------:R-:W4:Y:S04]  /*16c0*/  LDG.E.64 R6, desc[UR4][R6.64] ;  /* 0x0000000406067981 */ /* 0x000f28000c1e1b00 */
[----:B------:R-:W4:Y:S01]  /*16d0*/  LDG.E.64 R10, desc[UR4][R10.64] ;  /* 0x000000040a0a7981 */ /* 0x000f22000c1e1b00 */
[----:B------:R-:W-:-:S08]  /*16e0*/  DMUL R12, R12, UR14 ;  /* 0x0000000e0c0c7c28 */ /* 0x000fd00008000000 */
[----:B---3--:R-:W-:Y:S02]  /*16f0*/  DFMA R12, R22, UR8, R12 ;  /* 0x00000008160c7c2b */ /* 0x008fe4000800000c */
[----:B------:R-:W-:-:S06]  /*1700*/  DADD R14, R26, R14 ;  /* 0x000000001a0e7229 */ /* 0x000fcc000000000e */
[----:B--2---:R-:W-:Y:S02]  /*1710*/  DFMA R4, R4, UR6, R12 ;  /* 0x0000000604047c2b */ /* 0x004fe4000800000c */
[----:B------:R-:W0:Y:S01]  /*1720*/  LDC.64 R12, c[0x0][0x388] ;  /* 0x0000e200ff0c7b82 */ /* 0x000e220000000a00 */
[----:B-----5:R-:W-:Y:S02]  /*1730*/  DFMA R18, R24, UR12, R18 ;  /* 0x0000000c18127c2b */ /* 0x020fe40008000012 */
[----:B----4-:R-:W-:-:S06]  /*1740*/  DFMA R16, R20, UR10, R16 ;  /* 0x0000000a14107c2b */ /* 0x010fcc0008000010 */
[----:B------:R-:W-:Y:S02]  /*1750*/  DFMA R18, R30, UR18, R18 ;  /* 0x000000121e127c2b */ /* 0x000fe40008000012 */
[----:B------:R-:W-:Y:S02]  /*1760*/  DFMA R4, R32, UR10, R4 ;  /* 0x0000000a20047c2b */ /* 0x000fe40008000004 */
[----:B------:R-:W-:-:S04]  /*1770*/  DFMA R16, R34, UR12, R16 ;  /* 0x0000000c22107c2b */ /* 0x000fc80008000010 */
[----:B------:R-:W-:Y:S02]  /*1780*/  DADD R14, R14, R18 ;  /* 0x000000000e0e7229 */ /* 0x000fe40000000012 */
[----:B------:R-:W-:Y:S02]  /*1790*/  DFMA R4, R8, UR12, R4 ;  /* 0x0000000c08047c2b */ /* 0x000fe40008000004 */
[----:B------:R-:W-:-:S06]  /*17a0*/  DFMA R6, R6, UR18, R16 ;  /* 0x0000001206067c2b */ /* 0x000fcc0008000010 */
[----:B------:R-:W-:Y:S02]  /*17b0*/  DFMA R4, R10, UR18, R4 ;  /* 0x000000120a047c2b */ /* 0x000fe40008000004 */
[----:B------:R-:W-:Y:S01]  /*17c0*/  DADD R6, R14, R6 ;  /* 0x000000000e067229 */ /* 0x000fe20000000006 */
[----:B0-----:R-:W-:-:S07]  /*17d0*/  IMAD.WIDE R2, R2, 0x8, R12 ;  /* 0x0000000802027825 */ /* 0x001fce00078e020c */
[----:B------:R-:W-:-:S07]  /*17e0*/  DADD R4, R6, R4 ;  /* 0x0000000006047229 */ /* 0x000fce0000000004 */
[----:B------:R-:W-:Y:S01]  /*17f0*/  STG.E.64 desc[UR4][R2.64], R4 ;  /* 0x0000000402007986 */ /* 0x000fe2000c101b04 */
[----:B------:R-:W-:Y:S05]  /*1800*/  EXIT ;  /* 0x000000000000794d */ /* 0x000fea0003800000 */
.L_x_0:
[----:B------:R-:W-:-:S00]  /*1810*/  BRA `(.L_x_0) ;  /* 0xfffffffc00fc7947 */ /* 0x000fc0000383ffff */
[----:B------:R-:W-:-:S00]  /*1820*/  NOP ;  /* 0x0000000000007918 */ /* 0x000fc00000000000 */
        /* <DEDUP_REMOVED lines=13> */
.L_x_4:


//--------------------- .text._Z14bench_stencil7PKdPdii --------------------------
	.section	.text._Z14bench_stencil7PKdPdii,"ax",@progbits
	.align	128
        .global         _Z14bench_stencil7PKdPdii
        .type           _Z14bench_stencil7PKdPdii,@function
        .size           _Z14bench_stencil7PKdPdii,(.L_x_5 - _Z14bench_stencil7PKdPdii)
        .other          _Z14bench_stencil7PKdPdii,@"STO_CUDA_ENTRY STV_DEFAULT"
_Z14bench_stencil7PKdPdii:
.text._Z14bench_stencil7PKdPdii:
        /* <DEDUP_REMOVED lines=26> */
[----:B0-----:R-:W-:-:S04]  /*01a0*/  IMAD R25, R25, R0, R4 ;  /* 0x0000000019197224 */ /* 0x001fc800078e0204 */
[----:B--2---:R-:W-:-:S05]  /*01b0*/  IMAD.WIDE R4, R25, 0x8, R2 ;  /* 0x0000000819047825 */ /* 0x004fca00078e0202 */
[----:B-1----:R-:W2:Y:S04]  /*01c0*/  LDG.E.64 R6, desc[UR4][R4.64] ;  /* 0x0000000404067981 */ /* 0x002ea8000c1e1b00 */
[----:B------:R-:W2:Y:S04]  /*01d0*/  LDG.E.64 R14, desc[UR4][R4.64+0x8] ;  /* 0x00000804040e7981 */ /* 0x000ea8000c1e1b00 */
[----:B------:R-:W3:Y:S04]  /*01e0*/  LDG.E.64 R22, desc[UR4][R4.64+0x10] ;  /* 0x0000100404167981 */ /* 0x000ee8000c1e1b00 */
[----:B------:R-:W4:Y:S04]  /*01f0*/  LDG.E.64 R18, desc[UR4][R4.64+0x18] ;  /* 0x0000180404127981 */ /* 0x000f28000c1e1b00 */
[----:B------:R-:W5:Y:S04]  /*0200*/  LDG.E.64 R20, desc[UR4][R4.64+-0x8] ;  /* 0xfffff80404147981 */ /* 0x000f68000c1e1b00 */
[----:B------:R-:W5:Y:S01]  /*0210*/  LDG.E.64 R8, desc[UR4][R4.64+-0x10] ;  /* 0xfffff00404087981 */ /* 0x000f62000c1e1b00 */
[----:B------:R-:W-:-:S03]  /*0220*/  IMAD.WIDE R28, R24, 0x8, R4 ;  /* 0x00000008181c7825 */ /* 0x000fc600078e0204 */
[----:B------:R-:W5:Y:S01]  /*0230*/  LDG.E.64 R10, desc[UR4][R4.64+-0x18] ;  /* 0xffffe804040a7981 */ /* 0x000f62000c1e1b00 */
[----:B------:R-:W-:Y:S01]  /*0240*/  UMOV UR6, 0xe0000000 ;  /* 0xe000000000067882 */ /* 0x000fe20000000000 */
[----:B------:R-:W-:Y:S02]  /*0250*/  UMOV UR7, 0x3f9eb851 ;  /* 0x3f9eb85100077882 */ /* 0x000fe40000000000 */
[----:B------:R0:W5:Y:S01]  /*0260*/  LDG.E.64 R12, desc[UR4][R28.64] ;  /* 0x000000041c0c7981 */ /* 0x000162000c1e1b00 */
[C---:B------:R-:W-:Y:S01]  /*0270*/  IMAD.WIDE R26, R24.reuse, 0x8, R28 ;  /* 0x00000008181a7825 */ /* 0x040fe200078e021c */
[----:B------:R-:W-:Y:S01]  /*0280*/  UMOV UR8, 0x40000000 ;  /* 0x4000000000087882 */ /* 0x000fe20000000000 */
[----:B------:R-:W-:Y:S02]  /*0290*/  UMOV UR9, 0x3fa47ae1 ;  /* 0x3fa47ae100097882 */ /* 0x000fe40000000000 */
[----:B------:R-:W-:-:S06]  /*02a0*/  IMAD.WIDE R16, R24, 0x8, R26 ;  /* 0x0000000818107825 */ /* 0x000fcc00078e021a */
[----:B------:R-:W5:Y:S01]  /*02b0*/  LDG.E.64 R16, desc[UR4][R16.64] ;  /* 0x0000000410107981 */ /* 0x000f62000c1e1b00 */
[----:B--2---:R-:W-:-:S08]  /*02c0*/  DFMA R14, R14, UR6, R6 ;  /* 0x000000060e0e7c2b */ /* 0x004fd00008000006 */
[----:B---3--:R-:W-:Y:S02]  /*02d0*/  DFMA R22, R22, UR8, R14 ;  /* 0x0000000816167c2b */ /* 0x008fe4000800000e */
[----:B------:R1:W2:Y:S06]  /*02e0*/  LDG.E.64 R14, desc[UR4][R26.64] ;  /* 0x000000041a0e7981 */ /* 0x0002ac000c1e1b00 */
[----:B----4-:R-:W-:Y:S01]  /*02f0*/  DFMA R22, R18, UR8, R22 ;  /* 0x0000000812167c2b */ /* 0x010fe20008000016 */
[----:B------:R-:W-:Y:S01]  /*0300*/  UMOV UR10, 0xa0000000 ;  /* 0xa0000000000a7882 */ /* 0x000fe20000000000 */
[----:B------:R-:W-:Y:S01]  /*0310*/  UMOV UR11, 0x3fa99999 ;  /* 0x3fa99999000b7882 */ /* 0x000fe20000000000 */
[----:B------:R-:W-:-:S05]  /*0320*/  IADD3 R19, PT, PT, R25, -R24, RZ ;  /* 0x8000001819137210 */ /* 0x000fca0007ffe0ff */
[----:B-----5:R-:W-:Y:S01]  /*0330*/  DFMA R22, R20, UR10, R22 ;  /* 0x0000000a14167c2b */ /* 0x020fe20008000016 */
[CC--:B------:R-:W-:Y:S01]  /*0340*/  LEA R21, R24.reuse, R25.reuse, 0x1 ;  /* 0x0000001918157211 */ /* 0x0c0fe200078e08ff */
[----:B------:R-:W-:Y:S01]  /*0350*/  IMAD.WIDE R18, R19, 0x8, R2 ;  /* 0x0000000813127825 */ /* 0x000fe200078e0202 */
[----:B------:R-:W-:Y:S02]  /*0360*/  IADD3 R20, PT, PT, -R24, RZ, RZ ;  /* 0x000000ff18147210 */ /* 0x000fe40007ffe1ff */
[----:B------:R-:W-:Y:S02]  /*0370*/  IADD3 R21, PT, PT, R21, R24, RZ ;  /* 0x0000001815157210 */ /* 0x000fe40007ffe0ff */
[----:B0-----:R-:W-:Y:S01]  /*0380*/  LEA R29, R20, R25, 0x1 ;  /* 0x00000019141d7211 */ /* 0x001fe200078e08ff */
[----:B------:R-:W3:Y:S02]  /*0390*/  LDG.E.64 R18, desc[UR4][R18.64] ;  /* 0x0000000412127981 */ /* 0x000ee4000c1e1b00 */
[----:B-1----:R-:W-:-:S02]  /*03a0*/  IMAD R27, R24, -0x6, R21 ;  /* 0xfffffffa181b7824 */ /* 0x002fc400078e0215 */
[--C-:B------:R-:W-:Y:S01]  /*03b0*/  IMAD.WIDE R20, R29, 0x8, R2.reuse ;  /* 0x000000081d147825 */ /* 0x100fe200078e0202 */
[----:B------:R-:W-:Y:S01]  /*03c0*/  UMOV UR12, 0xe0000000 ;  /* 0xe0000000000c7882 */ /* 0x000fe20000000000 */
[----:B------:R-:W-:Y:S02]  /*03d0*/  UMOV UR13, 0x3faeb851 ;  /* 0x3faeb851000d7882 */ /* 0x000fe40000000000 */
[----:B------:R-:W-:Y:S02]  /*03e0*/  DFMA R22, R8, UR12, R22 ;  /* 0x0000000c08167c2b */ /* 0x000fe40008000016 */
[----:B------:R-:W4:Y:S01]  /*03f0*/  LDG.E.64 R20, desc[UR4][R20.64] ;  /* 0x0000000414147981 */ /* 0x000f22000c1e1b00 */
[----:B------:R-:W-:-:S05]  /*0400*/  IMAD.WIDE R8, R27, 0x8, R2 ;  /* 0x000000081b087825 */ /* 0x000fca00078e0202 */
[----:B------:R-:W-:Y:S01]  /*0410*/  DFMA R10, R10, UR12, R22 ;  /* 0x0000000c0a0a7c2b */ /* 0x000fe20008000016 */
[----:B------:R-:W5:Y:S01]  /*0420*/  LDG.E.64 R8, desc[UR4][R8.64] ;  /* 0x0000000408087981 */ /* 0x000f62000c1e1b00 */
[----:B------:R-:W-:-:S05]  /*0430*/  IMAD.WIDE R22, R0, 0x8, R4 ;  /* 0x0000000800167825 */ /* 0x000fca00078e0204 */
[----:B------:R0:W5:Y:S01]  /*0440*/  LDG.E.64 R4, desc[UR4][R22.64] ;  /* 0x0000000416047981 */ /* 0x000162000c1e1b00 */
[----:B------:R-:W-:Y:S01]  /*0450*/  DFMA R12, R12, UR6, R10 ;  /* 0x000000060c0c7c2b */ /* 0x000fe2000800000a */
[----:B------:R-:W-:-:S05]  /*0460*/  IMAD.WIDE R26, R0, 0x8, R22 ;  /* 0x00000008001a7825 */ /* 0x000fca00078e0216 */
[----:B------:R1:W5:Y:S01]  /*0470*/  LDG.E.64 R10, desc[UR4][R26.64] ;  /* 0x000000041a0a7981 */ /* 0x000362000c1e1b00 */
[----:B------:R-:W-:Y:S02]  /*0480*/  IADD3 R29, PT, PT, R25, -R0, RZ ;  /* 0x80000000191d7210 */ /* 0x000fe40007ffe0ff */
[C---:B------:R-:W-:Y:S02]  /*0490*/  IADD3 R24, PT, PT, -R0.reuse, RZ, RZ ;  /* 0x000000ff00187210 */ /* 0x040fe40007ffe1ff */
[C---:B0-----:R-:W-:Y:S01]  /*04a0*/  LEA R23, R0.reuse, R25, 0x1 ;  /* 0x0000001900177211 */ /* 0x041fe200078e08ff */
[----:B--2---:R-:W-:Y:S01]  /*04b0*/  DFMA R14, R14, UR8, R12 ;  /* 0x000000080e0e7c2b */ /* 0x004fe2000800000c */
[----:B------:R-:W-:-:S06]  /*04c0*/  IMAD.WIDE R12, R0, 0x8, R26 ;  /* 0x00000008000c7825 */ /* 0x000fcc00078e021a */
[----:B------:R-:W2:Y:S01]  /*04d0*/  LDG.E.64 R12, desc[UR4][R12.64] ;  /* 0x000000040c0c7981 */ /* 0x000ea2000c1e1b00 */
[----:B------:R-:W-:Y:S01]  /*04e0*/  DFMA R16, R16, UR8, R14 ;  /* 0x0000000810107c2b */ /* 0x000fe2000800000e */
[----:B------:R-:W-:Y:S01]  /*04f0*/  IMAD.WIDE R14, R29, 0x8, R2 ;  /* 0x000000081d0e7825 */ /* 0x000fe200078e0202 */
[----:B------:R-:W-:Y:S02]  /*0500*/  LEA R29, R24, R25, 0x1 ;  /* 0x00000019181d7211 */ /* 0x000fe400078e08ff */
[----:B-1----:R-:W-:-:S03]  /*0510*/  IADD3 R27, PT, PT, R23, R0, RZ ;  /* 0x00000000171b7210 */ /* 0x002fc60007ffe0ff */
[----:B------:R-:W2:Y:S01]  /*0520*/  LDG.E.64 R14, desc[UR4][R14.64] ;  /* 0x000000040e0e7981 */ /* 0x000ea2000c1e1b00 */
[----:B------:R-:W-:-:S04]  /*0530*/  IMAD.WIDE R22, R29, 0x8, R2 ;  /* 0x000000081d167825 */ /* 0x000fc800078e0202 */
[----:B------:R-:W-:Y:S02]  /*0540*/  IMAD R27, R0, -0x6, R27 ;  /* 0xfffffffa001b7824 */ /* 0x000fe400078e021b */
[----:B------:R-:W2:Y:S02]  /*0550*/  LDG.E.64 R22, desc[UR4][R22.64] ;  /* 0x0000000416167981 */ /* 0x000ea4000c1e1b00 */
[----:B------:R-:W-:-:S06]  /*0560*/  IMAD.WIDE R2, R27, 0x8, R2 ;  /* 0x000000081b027825 */ /* 0x000fcc00078e0202 */
[----:B------:R-:W2:Y:S01]  /*0570*/  LDG.E.64 R2, desc[UR4][R2.64] ;  /* 0x0000000402027981 */ /* 0x000ea2000c1e1b00 */
[----:B---3--:R-:W-:-:S08]  /*0580*/  DFMA R16, R18, UR10, R16 ;  /* 0x0000000a12107c2b */ /* 0x008fd00008000010 */
[----:B----4-:R-:W-:-:S08]  /*0590*/  DFMA R16, R20, UR12, R16 ;  /* 0x0000000c14107c2b */ /* 0x010fd00008000010 */
[----:B-----5:R-:W-:-:S08]  /*05a0*/  DFMA R8, R8, UR12, R16 ;  /* 0x0000000c08087c2b */ /* 0x020fd00008000010 */
[----:B------:R-:W-:Y:S02]  /*05b0*/  DFMA R4, R4, UR6, R8 ;  /* 0x0000000604047c2b */ /* 0x000fe40008000008 */
[----:B------:R-:W0:Y:S06]  /*05c0*/  LDC.64 R8, c[0x0][0x388] ;  /* 0x0000e200ff087b82 */ /* 0x000e2c0000000a00 */
[----:B------:R-:W-:Y:S01]  /*05d0*/  DFMA R4, R10, UR8, R4 ;  /* 0x000000080a047c2b */ /* 0x000fe20008000004 */
[----:B------:R-:W-:Y:S01]  /*05e0*/  UMOV UR6, 0x40000000 ;  /* 0x4000000000067882 */ /* 0x000fe20000000000 */
[----:B------:R-:W-:-:S06]  /*05f0*/  UMOV UR7, 0x3f847ae1 ;  /* 0x3f847ae100077882 */ /* 0x000fcc0000000000 */
[----:B--2---:R-:W-:-:S08]  /*0600*/  DFMA R4, R12, UR8, R4 ;  /* 0x000000080c047c2b */ /* 0x004fd00008000004 */
[----:B------:R-:W-:-:S08]  /*0610*/  DFMA R4, R14, UR10, R4 ;  /* 0x0000000a0e047c2b */ /* 0x000fd00008000004 */
[----:B------:R-:W-:-:S08]  /*0620*/  DFMA R4, R22, UR12, R4 ;  /* 0x0000000c16047c2b */ /* 0x000fd00008000004 */
[----:B------:R-:W-:Y:S01]  /*0630*/  DFMA R4, R2, UR12, R4 ;  /* 0x0000000c02047c2b */ /* 0x000fe20008000004 */
[----:B0-----:R-:W-:-:S07]  /*0640*/  IMAD.WIDE R2, R25, 0x8, R8 ;  /* 0x0000000819027825 */ /* 0x001fce00078e0208 */
[----:B------:R-:W-:-:S07]  /*0650*/  DFMA R4, R4, UR6, R6 ;  /* 0x0000000604047c2b */ /* 0x000fce0008000006 */
[----:B------:R-:W-:Y:S01]  /*0660*/  STG.E.64 desc[UR4][R2.64], R4 ;  /* 0x0000000402007986 */ /* 0x000fe2000c101b04 */
[----:B------:R-:W-:Y:S05]  /*0670*/  EXIT ;  /* 0x000000000000794d */ /* 0x000fea0003800000 */
.L_x_1:
        /* <DEDUP_REMOVED lines=16> */
.L_x_5:


//--------------------- .text._Z14bench_stencil5PKdPdii --------------------------
	.section	.text._Z14bench_stencil5PKdPdii,"ax",@progbits
	.align	128
        .global         _Z14bench_stencil5PKdPdii
        .type           _Z14bench_stencil5PKdPdii,@function
        .size           _Z14bench_stencil5PKdPdii,(.L_x_6 - _Z14bench_stencil5PKdPdii)
        .other          _Z14bench_stencil5PKdPdii,@"STO_CUDA_ENTRY STV_DEFAULT"
_Z14bench_stencil5PKdPdii:
.text._Z14bench_stencil5PKdPdii:
        /* <DEDUP_REMOVED lines=29> */
[----:B------:R-:W3:Y:S04]  /*01d0*/  LDG.E.64 R20, desc[UR4][R4.64+0x8] ;  /* 0x0000080404147981 */ /* 0x000ee8000c1e1b00 */
[----:B------:R-:W4:Y:S01]  /*01e0*/  LDG.E.64 R6, desc[UR4][R4.64+-0x8] ;  /* 0xfffff80404067981 */ /* 0x000f22000c1e1b00 */
[----:B------:R-:W-:-:S03]  /*01f0*/  IMAD.WIDE R24, R14, 0x8, R4 ;  /* 0x000000080e187825 */ /* 0x000fc600078e0204 */
[----:B------:R-:W5:Y:S04]  /*0200*/  LDG.E.64 R8, desc[UR4][R4.64+-0x10] ;  /* 0xfffff00404087981 */ /* 0x000f68000c1e1b00 */
[----:B------:R0:W5:Y:S01]  /*0210*/  LDG.E.64 R10, desc[UR4][R24.64] ;  /* 0x00000004180a7981 */ /* 0x000162000c1e1b00 */
[C---:B------:R-:W-:Y:S01]  /*0220*/  IMAD.WIDE R12, R14.reuse, 0x8, R24 ;  /* 0x000000080e0c7825 */ /* 0x040fe200078e0218 */
[----:B------:R-:W-:Y:S02]  /*0230*/  IADD3 R15, PT, PT, R19, -R14, RZ ;  /* 0x8000000e130f7210 */ /* 0x000fe40007ffe0ff */
[----:B------:R-:W-:-:S03]  /*0240*/  IADD3 R18, PT, PT, -R14, RZ, RZ ;  /* 0x000000ff0e127210 */ /* 0x000fc60007ffe1ff */
[----:B------:R-:W5:Y:S01]  /*0250*/  LDG.E.64 R12, desc[UR4][R12.64] ;  /* 0x000000040c0c7981 */ /* 0x000f62000c1e1b00 */
[----:B------:R-:W-:Y:S01]  /*0260*/  IMAD.WIDE R14, R15, 0x8, R2 ;  /* 0x000000080f0e7825 */ /* 0x000fe200078e0202 */
[----:B------:R-:W-:Y:S01]  /*0270*/  LEA R27, R18, R19, 0x1 ;  /* 0x00000013121b7211 */ /* 0x000fe200078e08ff */
[----:B------:R-:W-:-:S04]  /*0280*/  UMOV UR6, 0x40000000 ;  /* 0x4000000000067882 */ /* 0x000fc80000000000 */
[----:B------:R-:W5:Y:S01]  /*0290*/  LDG.E.64 R14, desc[UR4][R14.64] ;  /* 0x000000040e0e7981 */ /* 0x000f62000c1e1b00 */
[----:B------:R-:W-:Y:S01]  /*02a0*/  IMAD.WIDE R26, R27, 0x8, R2 ;  /* 0x000000081b1a7825 */ /* 0x000fe200078e0202 */
[----:B------:R-:W-:-:S03]  /*02b0*/  UMOV UR7, 0x3fa47ae1 ;  /* 0x3fa47ae100077882 */ /* 0x000fc60000000000 */
[C---:B------:R-:W-:Y:S01]  /*02c0*/  IMAD.WIDE R28, R0.reuse, 0x8, R4 ;  /* 0x00000008001c7825 */ /* 0x040fe200078e0204 */
[----:B------:R-:W-:Y:S01]  /*02d0*/  IADD3 R18, PT, PT, R19, -R0, RZ ;  /* 0x8000000013127210 */ /* 0x000fe20007ffe0ff */
[----:B------:R-:W5:Y:S02]  /*02e0*/  LDG.E.64 R4, desc[UR4][R4.64] ;  /* 0x0000000404047981 */ /* 0x000f64000c1e1b00 */
[C---:B0-----:R-:W-:Y:S01]  /*02f0*/  IMAD.WIDE R24, R0.reuse, 0x8, R28 ;  /* 0x0000000800187825 */ /* 0x041fe200078e021c */
[----:B------:R-:W-:-:S05]  /*0300*/  IADD3 R0, PT, PT, -R0, RZ, RZ ;  /* 0x000000ff00007210 */ /* 0x000fca0007ffe1ff */
[----:B------:R-:W5:Y:S01]  /*0310*/  LDG.E.64 R24, desc[UR4][R24.64] ;  /* 0x0000000418187981 */ /* 0x000f62000c1e1b00 */
[----:B------:R-:W-:Y:S01]  /*0320*/  LEA R0, R0, R19, 0x1 ;  /* 0x0000001300007211 */ /* 0x000fe200078e08ff */
[----:B--2---:R-:W-:Y:S02]  /*0330*/  DMUL R22, R16, UR6 ;  /* 0x0000000610167c28 */ /* 0x004fe40008000000 */
[----:B------:R0:W2:Y:S01]  /*0340*/  LDG.E.64 R16, desc[UR4][R26.64] ;  /* 0x000000041a107981 */ /* 0x0000a2000c1e1b00 */
[----:B------:R-:W-:Y:S01]  /*0350*/  UMOV UR6, 0xeb851eb8 ;  /* 0xeb851eb800067882 */ /* 0x000fe20000000000 */
[----:B------:R-:W-:-:S04]  /*0360*/  UMOV UR7, 0x3f9eb851 ;  /* 0x3f9eb85100077882 */ /* 0x000fc80000000000 */
[----:B---3--:R-:W-:Y:S02]  /*0370*/  DFMA R20, R20, UR6, R22 ;  /* 0x0000000614147c2b */ /* 0x008fe40008000016 */
[----:B------:R-:W3:Y:S01]  /*0380*/  LDG.E.64 R22, desc[UR4][R28.64] ;  /* 0x000000041c167981 */ /* 0x000ee2000c1e1b00 */
[----:B0-----:R-:W-:-:S04]  /*0390*/  IMAD.WIDE R26, R18, 0x8, R2 ;  /* 0x00000008121a7825 */ /* 0x001fc800078e0202 */
[----:B------:R-:W-:Y:S02]  /*03a0*/  IMAD.WIDE R2, R0, 0x8, R2 ;  /* 0x0000000800027825 */ /* 0x000fe400078e0202 */
[----:B------:R-:W3:Y:S04]  /*03b0*/  LDG.E.64 R26, desc[UR4][R26.64] ;  /* 0x000000041a1a7981 */ /* 0x000ee8000c1e1b00 */
[----:B------:R-:W3:Y:S01]  /*03c0*/  LDG.E.64 R2, desc[UR4][R2.64] ;  /* 0x0000000402027981 */ /* 0x000ee2000c1e1b00 */
[----:B------:R-:W-:Y:S01]  /*03d0*/  UMOV UR6, 0xa0000000 ;  /* 0xa000000000067882 */ /* 0x000fe20000000000 */
[----:B------:R-:W-:Y:S02]  /*03e0*/  UMOV UR7, 0x3fa99999 ;  /* 0x3fa9999900077882 */ /* 0x000fe40000000000 */
[----:B----4-:R-:W-:Y:S01]  /*03f0*/  DFMA R6, R6, UR6, R20 ;  /* 0x0000000606067c2b */ /* 0x010fe20008000014 */
[----:B------:R-:W-:Y:S01]  /*0400*/  UMOV UR6, 0xe0000000 ;  /* 0xe000000000067882 */ /* 0x000fe20000000000 */
[----:B------:R-:W-:-:S06]  /*0410*/  UMOV UR7, 0x3faeb851 ;  /* 0x3faeb85100077882 */ /* 0x000fcc0000000000 */
[----:B-----5:R-:W-:Y:S01]  /*0420*/  DFMA R6, R8, UR6, R6 ;  /* 0x0000000608067c2b */ /* 0x020fe20008000006 */
[----:B------:R-:W-:Y:S01]  /*0430*/  UMOV UR6, 0x20000000 ;  /* 0x2000000000067882 */ /* 0x000fe20000000000 */
[----:B------:R-:W-:Y:S01]  /*0440*/  UMOV UR7, 0x3fb1eb85 ;  /* 0x3fb1eb8500077882 */ /* 0x000fe20000000000 */
[----:B------:R-:W0:Y:S05]  /*0450*/  LDC.64 R8, c[0x0][0x388] ;  /* 0x0000e200ff087b82 */ /* 0x000e2a0000000a00 */
[----:B------:R-:W-:Y:S01]  /*0460*/  DFMA R6, R10, UR6, R6 ;  /* 0x000000060a067c2b */ /* 0x000fe20008000006 */
[----:B------:R-:W-:Y:S01]  /*0470*/  UMOV UR6, 0x40000000 ;  /* 0x4000000000067882 */ /* 0x000fe20000000000 */
[----:B------:R-:W-:-:S06]  /*0480*/  UMOV UR7, 0x3fb47ae1 ;  /* 0x3fb47ae100077882 */ /* 0x000fcc0000000000 */
[----:B------:R-:W-:Y:S01]  /*0490*/  DFMA R6, R12, UR6, R6 ;  /* 0x000000060c067c2b */ /* 0x000fe20008000006 */
[----:B------:R-:W-:Y:S01]  /*04a0*/  UMOV UR6, 0x80000000 ;  /* 0x8000000000067882 */ /* 0x000fe20000000000 */
[----:B------:R-:W-:-:S06]  /*04b0*/  UMOV UR7, 0x3fb70a3d ;  /* 0x3fb70a3d00077882 */ /* 0x000fcc0000000000 */
[----:B------:R-:W-:Y:S01]  /*04c0*/  DFMA R6, R14, UR6, R6 ;  /* 0x000000060e067c2b */ /* 0x000fe20008000006 */
[----:B------:R-:W-:Y:S01]  /*04d0*/  UMOV UR6, 0xa0000000 ;  /* 0xa000000000067882 */ /* 0x000fe20000000000 */
[----:B------:R-:W-:-:S06]  /*04e0*/  UMOV UR7, 0x3fb99999 ;  /* 0x3fb9999900077882 */ /* 0x000fcc0000000000 */
[----:B--2---:R-:W-:Y:S01]  /*04f0*/  DFMA R6, R16, UR6, R6 ;  /* 0x0000000610067c2b */ /* 0x004fe20008000006 */
[----:B------:R-:W-:Y:S01]  /*0500*/  UMOV UR6, 0xc0000000 ;  /* 0xc000000000067882 */ /* 0x000fe20000000000 */
[----:B------:R-:W-:-:S06]  /*0510*/  UMOV UR7, 0x3fbc28f5 ;  /* 0x3fbc28f500077882 */ /* 0x000fcc0000000000 */
[----:B---3--:R-:W-:Y:S01]  /*0520*/  DFMA R6, R22, UR6, R6 ;  /* 0x0000000616067c2b */ /* 0x008fe20008000006 */
[----:B------:R-:W-:Y:S01]  /*0530*/  UMOV UR6, 0xe0000000 ;  /* 0xe000000000067882 */ /* 0x000fe20000000000 */
[----:B------:R-:W-:-:S06]  /*0540*/  UMOV UR7, 0x3fbeb851 ;  /* 0x3fbeb85100077882 */ /* 0x000fcc0000000000 */
[----:B------:R-:W-:Y:S01]  /*0550*/  DFMA R6, R24, UR6, R6 ;  /* 0x0000000618067c2b */ /* 0x000fe20008000006 */
[----:B------:R-:W-:Y:S01]  /*0560*/  UMOV UR6, 0x20000000 ;  /* 0x2000000000067882 */ /* 0x000fe20000000000 */
[----:B------:R-:W-:-:S06]  /*0570*/  UMOV UR7, 0x3fc1eb85 ;  /* 0x3fc1eb8500077882 */ /* 0x000fcc0000000000 */
[----:B------:R-:W-:-:S08]  /*0580*/  DFMA R6, R26, 0.12999999523162841797, R6 ;  /* 0x3fc0a3d71a06782b */ /* 0x000fd00000000006 */
[----:B------:R-:W-:Y:S01]  /*0590*/  DFMA R2, R2, UR6, R6 ;  /* 0x0000000602027c2b */ /* 0x000fe20008000006 */
[----:B------:R-:W-:Y:S01]  /*05a0*/  UMOV UR6, 0x40000000 ;  /* 0x4000000000067882 */ /* 0x000fe20000000000 */
[----:B------:R-:W-:-:S06]  /*05b0*/  UMOV UR7, 0x3f847ae1 ;  /* 0x3f847ae100077882 */ /* 0x000fcc0000000000 */
[----:B------:R-:W-:Y:S01]  /*05c0*/  DFMA R2, R2, UR6, R4 ;  /* 0x0000000602027c2b */ /* 0x000fe20008000004 */
[----:B0-----:R-:W-:-:S06]  /*05d0*/  IMAD.WIDE R4, R19, 0x8, R8 ;  /* 0x0000000813047825 */ /* 0x001fcc00078e0208 */
[----:B------:R-:W-:Y:S01]  /*05e0*/  STG.E.64 desc[UR4][R4.64], R2 ;  /* 0x0000000204007986 */ /* 0x000fe2000c101b04 */
[----:B------:R-:W-:Y:S05]  /*05f0*/  EXIT ;  /* 0x000000000000794d */ /* 0x000fea0003800000 */
.L_x_2:
        /* <DEDUP_REMOVED lines=16> */
.L_x_6:


//--------------------- .text._Z13bench_stencilPKdPdii --------------------------
	.section	.text._Z13bench_stencilPKdPdii,"ax",@progbits
	.align	128
        .global         _Z13bench_stencilPKdPdii
        .type           _Z13bench_stencilPKdPdii,@function
        .size           _Z13bench_stencilPKdPdii,(.L_x_7 - _Z13bench_stencilPKdPdii)
        .other          _Z13bench_stencilPKdPdii,@"STO_CUDA_ENTRY STV_DEFAULT"
_Z13bench_stencilPKdPdii:
.text._Z13bench_stencilPKdPdii:
[----:B------:R-:W-:Y:S01]  /*0000*/  LDC R1, c[0x0][0x37c] ;  /* 0x0000df00ff017b82 */ /* 0x000fe20000000800 */
[----:B------:R-:W0:Y:S07]  /*0010*/  S2R R3, SR_TID.Y ;  /* 0x0000000000037919 */ /* 0x000e2e0000002200 */
[----:B------:R-:W1:Y:S01]  /*0020*/  LDC R5, c[0x0][0x360] ;  /* 0x0000d800ff057b82 */ /* 0x000e620000000800 */
[----:B------:R-:W1:Y:S01]  /*0030*/  S2R R0, SR_TID.X ;  /* 0x0000000000007919 */ /* 0x000e620000002100 */
[----:B------:R-:W2:Y:S06]  /*0040*/  S2R R4, SR_TID.Z ;  /* 0x0000000000047919 */ /* 0x000eac0000002300 */
[----:B------:R-:W0:Y:S08]  /*0050*/  S2UR UR5, SR_CTAID.Y ;  /* 0x00000000000579c3 */ /* 0x000e300000002600 */
[----:B------:R-:W0:Y:S08]  /*0060*/  LDC R2, c[0x0][0x364] ;  /* 0x0000d900ff027b82 */ /* 0x000e300000000800 */
[----:B------:R-:W1:Y:S08]  /*0070*/  S2UR UR4, SR_CTAID.X ;  /* 0x00000000000479c3 */ /* 0x000e700000002500 */
[----:B------:R-:W2:Y:S08]  /*0080*/  S2UR UR6, SR_CTAID.Z ;  /* 0x00000000000679c3 */ /* 0x000eb00000002700 */
[----:B------:R-:W2:Y:S01]  /*0090*/  LDC R7, c[0x0][0x368] ;  /* 0x0000da00ff077b82 */ /* 0x000ea20000000800 */
[----:B0-----:R-:W-:-:S05]  /*00a0*/  IMAD R3, R2, UR5, R3 ;  /* 0x0000000502037c24 */ /* 0x001fca000f8e0203 */
[----:B------:R-:W-:Y:S01]  /*00b0*/  ISETP.NE.AND P0, PT, R3, RZ, PT ;  /* 0x000000ff0300720c */ /* 0x000fe20003f05270 */
[----:B-1----:R-:W-:-:S05]  /*00c0*/  IMAD R0, R5, UR4, R0 ;  /* 0x0000000405007c24 */ /* 0x002fca000f8e0200 */
[----:B------:R-:W-:Y:S01]  /*00d0*/  ISETP.EQ.OR P0, PT, R0, RZ, !P0 ;  /* 0x000000ff0000720c */ /* 0x000fe20004702670 */
[----:B--2---:R-:W-:-:S05]  /*00e0*/  IMAD R2, R7, UR6, R4 ;  /* 0x0000000607027c24 */ /* 0x004fca000f8e0204 */
[----:B------:R-:W-:-:S13]  /*00f0*/  ISETP.EQ.OR P0, PT, R2, RZ, P0 ;  /* 0x000000ff0200720c */ /* 0x000fda0000702670 */
        /* <DEDUP_REMOVED lines=12> */
[----:B-1----:R-:W2:Y:S01]  /*01c0*/  LDG.E.64 R14, desc[UR4][R16.64+-0x8] ;  /* 0xfffff804100e7981 */ /* 0x002ea2000c1e1b00 */
[----:B------:R-:W-:-:S03]  /*01d0*/  IMAD.WIDE R4, R7, 0x8, R16 ;  /* 0x0000000807047825 */ /* 0x000fc600078e0210 */
[----:B------:R-:W3:Y:S01]  /*01e0*/  LDG.E.64 R2, desc[UR4][R16.64+0x8] ;  /* 0x0000080410027981 */ /* 0x000ee2000c1e1b00 */
[----:B------:R-:W-:-:S03]  /*01f0*/  IADD3 R7, PT, PT, R0, -R7, RZ ;  /* 0x8000000700077210 */ /* 0x000fc60007ffe0ff */
[----:B------:R-:W4:Y:S02]  /*0200*/  LDG.E.64 R4, desc[UR4][R4.64] ;  /* 0x0000000404047981 */ /* 0x000f24000c1e1b00 */
[----:B------:R-:W-:-:S04]  /*0210*/  IMAD.WIDE R6, R7, 0x8, R10 ;  /* 0x0000000807067825 */ /* 0x000fc800078e020a */
[----:B------:R-:W-:Y:S02]  /*0220*/  IMAD.WIDE R8, R13, 0x8, R16 ;  /* 0x000000080d087825 */ /* 0x000fe400078e0210 */
[----:B------:R-:W5:Y:S01]  /*0230*/  LDG.E.64 R6, desc[UR4][R6.64] ;  /* 0x0000000406067981 */ /* 0x000f62000c1e1b00 */
[----:B------:R-:W-:-:S03]  /*0240*/  IADD3 R13, PT, PT, R0, -R13, RZ ;  /* 0x8000000d000d7210 */ /* 0x000fc60007ffe0ff */
[----:B------:R-:W5:Y:S02]  /*0250*/  LDG.E.64 R8, desc[UR4][R8.64] ;  /* 0x0000000408087981 */ /* 0x000f64000c1e1b00 */
[----:B------:R-:W-:Y:S02]  /*0260*/  IMAD.WIDE R12, R13, 0x8, R10 ;  /* 0x000000080d0c7825 */ /* 0x000fe400078e020a */
[----:B------:R-:W5:Y:S04]  /*0270*/  LDG.E.64 R10, desc[UR4][R16.64] ;  /* 0x00000004100a7981 */ /* 0x000f68000c1e1b00 */
[----:B------:R-:W5:Y:S01]  /*0280*/  LDG.E.64 R12, desc[UR4][R12.64] ;  /* 0x000000040c0c7981 */ /* 0x000f62000c1e1b00 */
[----:B------:R-:W-:Y:S01]  /*0290*/  UMOV UR6, 0x40000000 ;  /* 0x4000000000067882 */ /* 0x000fe20000000000 */
[----:B------:R-:W-:-:S02]  /*02a0*/  UMOV UR7, 0x3fa47ae1 ;  /* 0x3fa47ae100077882 */ /* 0x000fc40000000000 */
[----:B--2---:R-:W-:Y:S01]  /*02b0*/  DMUL R14, R14, UR6 ;  /* 0x000000060e0e7c28 */ /* 0x004fe20008000000 */
[----:B------:R-:W-:Y:S01]  /*02c0*/  UMOV UR6, 0xe0000000 ;  /* 0xe000000000067882 */ /* 0x000fe20000000000 */
[----:B------:R-:W-:-:S06]  /*02d0*/  UMOV UR7, 0x3f9eb851 ;  /* 0x3f9eb85100077882 */ /* 0x000fcc0000000000 */
[----:B---3--:R-:W-:Y:S01]  /*02e0*/  DFMA R2, R2, UR6, R14 ;  /* 0x0000000602027c2b */ /* 0x008fe2000800000e */
[----:B------:R-:W-:Y:S01]  /*02f0*/  UMOV UR6, 0xa0000000 ;  /* 0xa000000000067882 */ /* 0x000fe20000000000 */
[----:B------:R-:W-:-:S06]  /*0300*/  UMOV UR7, 0x3fa99999 ;  /* 0x3fa9999900077882 */ /* 0x000fcc0000000000 */
[----:B----4-:R-:W-:Y:S01]  /*0310*/  DFMA R2, R4, UR6, R2 ;  /* 0x0000000604027c2b */ /* 0x010fe20008000002 */
[----:B------:R-:W-:Y:S01]  /*0320*/  UMOV UR6, 0xe0000000 ;  /* 0xe000000000067882 */ /* 0x000fe20000000000 */
[----:B------:R-:W-:Y:S01]  /*0330*/  UMOV UR7, 0x3faeb851 ;  /* 0x3faeb85100077882 */ /* 0x000fe20000000000 */
[----:B------:R-:W0:Y:S05]  /*0340*/  LDC.64 R4, c[0x0][0x388] ;  /* 0x0000e200ff047b82 */ /* 0x000e2a0000000a00 */
[----:B-----5:R-:W-:Y:S01]  /*0350*/  DFMA R2, R6, UR6, R2 ;  /* 0x0000000606027c2b */ /* 0x020fe20008000002 */
[----:B------:R-:W-:Y:S01]  /*0360*/  UMOV UR6, 0x20000000 ;  /* 0x2000000000067882 */ /* 0x000fe20000000000 */
[----:B------:R-:W-:-:S06]  /*0370*/  UMOV UR7, 0x3fb1eb85 ;  /* 0x3fb1eb8500077882 */ /* 0x000fcc0000000000 */
[----:B------:R-:W-:Y:S01]  /*0380*/  DFMA R2, R8, UR6, R2 ;  /* 0x0000000608027c2b */ /* 0x000fe20008000002 */
[----:B------:R-:W-:Y:S01]  /*0390*/  UMOV UR6, 0x47ae147b ;  /* 0x47ae147b00067882 */ /* 0x000fe20000000000 */
[----:B------:R-:W-:-:S06]  /*03a0*/  UMOV UR7, 0x3fb47ae1 ;  /* 0x3fb47ae100077882 */ /* 0x000fcc0000000000 */
[----:B------:R-:W-:Y:S01]  /*03b0*/  DFMA R2, R12, UR6, R2 ;  /* 0x000000060c027c2b */ /* 0x000fe20008000002 */
[----:B------:R-:W-:Y:S01]  /*03c0*/  UMOV UR6, 0x40000000 ;  /* 0x4000000000067882 */ /* 0x000fe20000000000 */
[----:B------:R-:W-:Y:S01]  /*03d0*/  UMOV UR7, 0x3f847ae1 ;  /* 0x3f847ae100077882 */ /* 0x000fe20000000000 */
[----:B0-----:R-:W-:-:S05]  /*03e0*/  IMAD.WIDE R4, R0, 0x8, R4 ;  /* 0x0000000800047825 */ /* 0x001fca00078e0204 */
[----:B------:R-:W-:-:S07]  /*03f0*/  DFMA R2, R2, UR6, R10 ;  /* 0x0000000602027c2b */ /* 0x000fce000800000a */
[----:B------:R-:W-:Y:S01]  /*0400*/  STG.E.64 desc[UR4][R4.64], R2 ;  /* 0x0000000204007986 */ /* 0x000fe2000c101b04 */
[----:B------:R-:W-:Y:S05]  /*0410*/  EXIT ;  /* 0x000000000000794d */ /* 0x000fea0003800000 */
.L_x_3:
        /* <DEDUP_REMOVED lines=14> */
.L_x_7:


//--------------------- .nv.shared.reserved.0     --------------------------
	.section	.nv.shared.reserved.0,"aw",@nobits
	.weak		__nv_reservedSMEM_offset_0_alias
	.size		__nv_reservedSMEM_offset_0_alias, 0, 64
	.other		__nv_reservedSMEM_offset_0_alias,@"STO_CUDA_RESERVED_SHARED STV_DEFAULT"
__nv_reservedSMEM_offset_0_alias:
	.zero		0
	.zero		64


//--------------------- .nv.constant0._Z13bench_stencilILi7EEvPKdPdii --------------------------
	.section	.nv.constant0._Z13bench_stencilILi7EEvPKdPdii,"a",@progbits
	.sectionflags	@""
	.align	4
.nv.constant0._Z13bench_stencilILi7EEvPKdPdii:
	.zero		920


//--------------------- .nv.constant0._Z14bench_stencil7PKdPdii --------------------------
	.section	.nv.constant0._Z14bench_stencil7PKdPdii,"a",@progbits
	.sectionflags	@""
	.align	4
.nv.constant0._Z14bench_stencil7PKdPdii:
	.zero		920


//--------------------- .nv.constant0._Z14bench_stencil5PKdPdii --------------------------
	.section	.nv.constant0._Z14bench_stencil5PKdPdii,"a",@progbits
	.sectionflags	@""
	.align	4
.nv.constant0._Z14bench_stencil5PKdPdii:
	.zero		920


//--------------------- .nv.constant0._Z13bench_stencilPKdPdii --------------------------
	.section	.nv.constant0._Z13bench_stencilPKdPdii,"a",@progbits
	.sectionflags	@""
	.align	4
.nv.constant0._Z13bench_stencilPKdPdii:
	.zero		920


//--------------------- SYMBOLS --------------------------

	.type		.nv.reservedSmem.offset0,@object
	.size		.nv.reservedSmem.offset0,0x4
